//
// Generated by NVIDIA NVVM Compiler
//
// Compiler Build ID: CL-36424714
// Cuda compilation tools, release 13.0, V13.0.88
// Based on NVVM 20.0.0
//

.version 9.0
.target sm_100
.address_size 64

	// .globl	prepare_message_ta_state
.global .align 4 .b8 precalc_xorwow_matrix[102400];
.global .align 4 .b8 precalc_xorwow_offset_matrix[102400];
.global .align 4 .b8 mrg32k3aM1[2304];
.global .align 4 .b8 mrg32k3aM2[2304];
.global .align 4 .b8 mrg32k3aM1SubSeq[2016];
.global .align 4 .b8 mrg32k3aM2SubSeq[2016];
.global .align 4 .b8 mrg32k3aM1Seq[2304];
.global .align 4 .b8 mrg32k3aM2Seq[2304];
.const .align 8 .b8 __cr_lgamma_table[72];

.visible .entry prepare_message_ta_state(
	.param .u64 .ptr .align 1 prepare_message_ta_state_param_0,
	.param .u32 prepare_message_ta_state_param_1,
	.param .u32 prepare_message_ta_state_param_2,
	.param .u32 prepare_message_ta_state_param_3
)
{
	.reg .pred 	%p<21>;
	.reg .b32 	%r<86>;
	.reg .b64 	%rd<101>;

	ld.param.u64 	%rd16, [prepare_message_ta_state_param_0];
	ld.param.u32 	%r33, [prepare_message_ta_state_param_1];
	ld.param.u32 	%r35, [prepare_message_ta_state_param_2];
	ld.param.u32 	%r34, [prepare_message_ta_state_param_3];
	cvta.to.global.u64 	%rd1, %rd16;
	mov.u32 	%r36, %ctaid.x;
	mov.u32 	%r1, %ntid.x;
	mov.u32 	%r37, %tid.x;
	mad.lo.s32 	%r2, %r36, %r1, %r37;
	cvt.s64.s32 	%rd2, %r35;
	setp.ge.u32 	%p1, %r2, %r35;
	@%p1 bra 	$L__BB0_31;
	cvt.s64.s32 	%rd98, %r2;
	mul.wide.s32 	%rd4, %r34, %r33;
	setp.lt.s32 	%p2, %r34, 1;
	add.s32 	%r3, %r33, -1;
	mov.u32 	%r38, %nctaid.x;
	mul.lo.s32 	%r39, %r1, %r38;
	cvt.s64.s32 	%rd5, %r39;
	@%p2 bra 	$L__BB0_31;
	setp.lt.s32 	%p3, %r33, 2;
	@%p3 bra 	$L__BB0_18;
	add.s32 	%r4, %r33, -2;
	add.s32 	%r61, %r33, 7;
	and.b32  	%r62, %r61, 7;
	add.s32 	%r5, %r62, -1;
	add.s32 	%r63, %r33, 3;
	and.b32  	%r6, %r63, 3;
	and.b32  	%r7, %r3, -8;
	and.b32  	%r8, %r61, 3;
	and.b32  	%r9, %r63, 1;
$L__BB0_4:
	mul.lo.s64 	%rd77, %rd4, %rd98;
	shl.b64 	%rd78, %rd77, 2;
	add.s64 	%rd7, %rd1, %rd78;
	add.s64 	%rd8, %rd7, 16;
	mov.b32 	%r77, 0;
$L__BB0_5:
	setp.lt.u32 	%p12, %r4, 7;
	mul.lo.s32 	%r11, %r77, %r33;
	mov.b32 	%r80, 0;
	@%p12 bra 	$L__BB0_8;
	and.b32  	%r66, %r3, -8;
	neg.s32 	%r78, %r66;
	mul.wide.u32 	%rd79, %r11, 4;
	add.s64 	%rd99, %rd8, %rd79;
$L__BB0_7:
	.pragma "nounroll";
	mov.b32 	%r67, -1;
	st.global.u32 	[%rd99+-16], %r67;
	st.global.u32 	[%rd99+-12], %r67;
	st.global.u32 	[%rd99+-8], %r67;
	st.global.u32 	[%rd99+-4], %r67;
	st.global.u32 	[%rd99], %r67;
	st.global.u32 	[%rd99+4], %r67;
	st.global.u32 	[%rd99+8], %r67;
	st.global.u32 	[%rd99+12], %r67;
	add.s32 	%r78, %r78, 8;
	add.s64 	%rd99, %rd99, 32;
	setp.eq.s32 	%p13, %r78, 0;
	mov.u32 	%r80, %r7;
	@%p13 bra 	$L__BB0_8;
	bra.uni 	$L__BB0_7;
$L__BB0_8:
	and.b32  	%r68, %r3, 7;
	setp.eq.s32 	%p14, %r68, 0;
	@%p14 bra 	$L__BB0_16;
	setp.lt.u32 	%p15, %r5, 3;
	@%p15 bra 	$L__BB0_11;
	add.s32 	%r69, %r80, %r11;
	mul.wide.u32 	%rd80, %r69, 4;
	add.s64 	%rd81, %rd7, %rd80;
	mov.b32 	%r70, -1;
	st.global.u32 	[%rd81], %r70;
	cvt.u64.u32 	%rd82, %r11;
	cvt.u64.u32 	%rd83, %r80;
	add.s64 	%rd84, %rd83, %rd82;
	shl.b64 	%rd85, %rd84, 2;
	add.s64 	%rd86, %rd7, %rd85;
	st.global.u32 	[%rd86+4], %r70;
	st.global.u32 	[%rd86+8], %r70;
	st.global.u32 	[%rd86+12], %r70;
	add.s32 	%r80, %r80, 4;
$L__BB0_11:
	setp.eq.s32 	%p16, %r8, 0;
	@%p16 bra 	$L__BB0_16;
	setp.eq.s32 	%p17, %r6, 1;
	@%p17 bra 	$L__BB0_14;
	add.s32 	%r71, %r80, %r11;
	mul.wide.u32 	%rd87, %r71, 4;
	add.s64 	%rd88, %rd7, %rd87;
	mov.b32 	%r72, -1;
	st.global.u32 	[%rd88], %r72;
	cvt.u64.u32 	%rd89, %r11;
	cvt.u64.u32 	%rd90, %r80;
	add.s64 	%rd91, %rd90, %rd89;
	shl.b64 	%rd92, %rd91, 2;
	add.s64 	%rd93, %rd7, %rd92;
	st.global.u32 	[%rd93+4], %r72;
	add.s32 	%r80, %r80, 2;
$L__BB0_14:
	setp.eq.s32 	%p18, %r9, 0;
	@%p18 bra 	$L__BB0_16;
	add.s32 	%r73, %r80, %r11;
	mul.wide.u32 	%rd94, %r73, 4;
	add.s64 	%rd95, %rd7, %rd94;
	mov.b32 	%r74, -1;
	st.global.u32 	[%rd95], %r74;
$L__BB0_16:
	add.s32 	%r75, %r3, %r11;
	mul.wide.s32 	%rd96, %r75, 4;
	add.s64 	%rd97, %rd7, %rd96;
	mov.b32 	%r76, 0;
	st.global.u32 	[%rd97], %r76;
	add.s32 	%r77, %r77, 1;
	setp.ne.s32 	%p19, %r77, %r34;
	@%p19 bra 	$L__BB0_5;
	add.s64 	%rd98, %rd98, %rd5;
	setp.lt.u64 	%p20, %rd98, %rd2;
	@%p20 bra 	$L__BB0_4;
	bra.uni 	$L__BB0_31;
$L__BB0_18:
	and.b32  	%r21, %r34, 7;
	add.s32 	%r22, %r21, -1;
	and.b32  	%r23, %r34, 3;
	and.b32  	%r24, %r34, 2147483640;
	and.b32  	%r25, %r34, 1;
$L__BB0_19:
	setp.lt.u32 	%p4, %r34, 8;
	mul.lo.s64 	%rd14, %rd4, %rd98;
	mov.b32 	%r84, 0;
	@%p4 bra 	$L__BB0_22;
	mov.b32 	%r82, 0;
$L__BB0_21:
	.pragma "nounroll";
	mad.lo.s32 	%r42, %r82, %r33, %r3;
	cvt.s64.s32 	%rd17, %r42;
	add.s64 	%rd18, %rd14, %rd17;
	shl.b64 	%rd19, %rd18, 2;
	add.s64 	%rd20, %rd1, %rd19;
	mov.b32 	%r43, 0;
	st.global.u32 	[%rd20], %r43;
	add.s32 	%r44, %r42, %r33;
	cvt.s64.s32 	%rd21, %r44;
	add.s64 	%rd22, %rd14, %rd21;
	shl.b64 	%rd23, %rd22, 2;
	add.s64 	%rd24, %rd1, %rd23;
	st.global.u32 	[%rd24], %r43;
	add.s32 	%r45, %r44, %r33;
	cvt.s64.s32 	%rd25, %r45;
	add.s64 	%rd26, %rd14, %rd25;
	shl.b64 	%rd27, %rd26, 2;
	add.s64 	%rd28, %rd1, %rd27;
	st.global.u32 	[%rd28], %r43;
	add.s32 	%r46, %r45, %r33;
	cvt.s64.s32 	%rd29, %r46;
	add.s64 	%rd30, %rd14, %rd29;
	shl.b64 	%rd31, %rd30, 2;
	add.s64 	%rd32, %rd1, %rd31;
	st.global.u32 	[%rd32], %r43;
	add.s32 	%r47, %r46, %r33;
	cvt.s64.s32 	%rd33, %r47;
	add.s64 	%rd34, %rd14, %rd33;
	shl.b64 	%rd35, %rd34, 2;
	add.s64 	%rd36, %rd1, %rd35;
	st.global.u32 	[%rd36], %r43;
	add.s32 	%r48, %r47, %r33;
	cvt.s64.s32 	%rd37, %r48;
	add.s64 	%rd38, %rd14, %rd37;
	shl.b64 	%rd39, %rd38, 2;
	add.s64 	%rd40, %rd1, %rd39;
	st.global.u32 	[%rd40], %r43;
	add.s32 	%r49, %r48, %r33;
	cvt.s64.s32 	%rd41, %r49;
	add.s64 	%rd42, %rd14, %rd41;
	shl.b64 	%rd43, %rd42, 2;
	add.s64 	%rd44, %rd1, %rd43;
	st.global.u32 	[%rd44], %r43;
	add.s32 	%r50, %r49, %r33;
	cvt.s64.s32 	%rd45, %r50;
	add.s64 	%rd46, %rd14, %rd45;
	shl.b64 	%rd47, %rd46, 2;
	add.s64 	%rd48, %rd1, %rd47;
	st.global.u32 	[%rd48], %r43;
	add.s32 	%r82, %r82, 8;
	setp.ne.s32 	%p5, %r82, %r24;
	mov.u32 	%r84, %r24;
	@%p5 bra 	$L__BB0_21;
$L__BB0_22:
	setp.eq.s32 	%p6, %r21, 0;
	@%p6 bra 	$L__BB0_30;
	setp.lt.u32 	%p7, %r22, 3;
	@%p7 bra 	$L__BB0_25;
	mad.lo.s32 	%r51, %r84, %r33, %r3;
	cvt.s64.s32 	%rd49, %r51;
	add.s64 	%rd50, %rd14, %rd49;
	shl.b64 	%rd51, %rd50, 2;
	add.s64 	%rd52, %rd1, %rd51;
	mov.b32 	%r52, 0;
	st.global.u32 	[%rd52], %r52;
	add.s32 	%r53, %r51, %r33;
	cvt.s64.s32 	%rd53, %r53;
	add.s64 	%rd54, %rd14, %rd53;
	shl.b64 	%rd55, %rd54, 2;
	add.s64 	%rd56, %rd1, %rd55;
	st.global.u32 	[%rd56], %r52;
	add.s32 	%r54, %r53, %r33;
	cvt.s64.s32 	%rd57, %r54;
	add.s64 	%rd58, %rd14, %rd57;
	shl.b64 	%rd59, %rd58, 2;
	add.s64 	%rd60, %rd1, %rd59;
	st.global.u32 	[%rd60], %r52;
	add.s32 	%r55, %r54, %r33;
	cvt.s64.s32 	%rd61, %r55;
	add.s64 	%rd62, %rd14, %rd61;
	shl.b64 	%rd63, %rd62, 2;
	add.s64 	%rd64, %rd1, %rd63;
	st.global.u32 	[%rd64], %r52;
	add.s32 	%r84, %r84, 4;
$L__BB0_25:
	setp.eq.s32 	%p8, %r23, 0;
	@%p8 bra 	$L__BB0_30;
	setp.eq.s32 	%p9, %r23, 1;
	@%p9 bra 	$L__BB0_28;
	mad.lo.s32 	%r56, %r84, %r33, %r3;
	cvt.s64.s32 	%rd65, %r56;
	add.s64 	%rd66, %rd14, %rd65;
	shl.b64 	%rd67, %rd66, 2;
	add.s64 	%rd68, %rd1, %rd67;
	mov.b32 	%r57, 0;
	st.global.u32 	[%rd68], %r57;
	add.s32 	%r58, %r56, %r33;
	cvt.s64.s32 	%rd69, %r58;
	add.s64 	%rd70, %rd14, %rd69;
	shl.b64 	%rd71, %rd70, 2;
	add.s64 	%rd72, %rd1, %rd71;
	st.global.u32 	[%rd72], %r57;
	add.s32 	%r84, %r84, 2;
$L__BB0_28:
	setp.eq.s32 	%p10, %r25, 0;
	@%p10 bra 	$L__BB0_30;
	mad.lo.s32 	%r59, %r84, %r33, %r3;
	cvt.s64.s32 	%rd73, %r59;
	add.s64 	%rd74, %rd14, %rd73;
	shl.b64 	%rd75, %rd74, 2;
	add.s64 	%rd76, %rd1, %rd75;
	mov.b32 	%r60, 0;
	st.global.u32 	[%rd76], %r60;
$L__BB0_30:
	add.s64 	%rd98, %rd98, %rd5;
	setp.lt.u64 	%p11, %rd98, %rd2;
	@%p11 bra 	$L__BB0_19;
$L__BB0_31:
	ret;

}
	// .globl	_Z13update_kernelP17curandStateXORWOWfPjiiPiS2_S2_S2_iiiiiii
.visible .entry _Z13update_kernelP17curandStateXORWOWfPjiiPiS2_S2_S2_iiiiiii(
	.param .u64 .ptr .align 1 _Z13update_kernelP17curandStateXORWOWfPjiiPiS2_S2_S2_iiiiiii_param_0,
	.param .f32 _Z13update_kernelP17curandStateXORWOWfPjiiPiS2_S2_S2_iiiiiii_param_1,
	.param .u64 .ptr .align 1 _Z13update_kernelP17curandStateXORWOWfPjiiPiS2_S2_S2_iiiiiii_param_2,
	.param .u32 _Z13update_kernelP17curandStateXORWOWfPjiiPiS2_S2_S2_iiiiiii_param_3,
	.param .u32 _Z13update_kernelP17curandStateXORWOWfPjiiPiS2_S2_S2_iiiiiii_param_4,
	.param .u64 .ptr .align 1 _Z13update_kernelP17curandStateXORWOWfPjiiPiS2_S2_S2_iiiiiii_param_5,
	.param .u64 .ptr .align 1 _Z13update_kernelP17curandStateXORWOWfPjiiPiS2_S2_S2_iiiiiii_param_6,
	.param .u64 .ptr .align 1 _Z13update_kernelP17curandStateXORWOWfPjiiPiS2_S2_S2_iiiiiii_param_7,
	.param .u64 .ptr .align 1 _Z13update_kernelP17curandStateXORWOWfPjiiPiS2_S2_S2_iiiiiii_param_8,
	.param .u32 _Z13update_kernelP17curandStateXORWOWfPjiiPiS2_S2_S2_iiiiiii_param_9,
	.param .u32 _Z13update_kernelP17curandStateXORWOWfPjiiPiS2_S2_S2_iiiiiii_param_10,
	.param .u32 _Z13update_kernelP17curandStateXORWOWfPjiiPiS2_S2_S2_iiiiiii_param_11,
	.param .u32 _Z13update_kernelP17curandStateXORWOWfPjiiPiS2_S2_S2_iiiiiii_param_12,
	.param .u32 _Z13update_kernelP17curandStateXORWOWfPjiiPiS2_S2_S2_iiiiiii_param_13,
	.param .u32 _Z13update_kernelP17curandStateXORWOWfPjiiPiS2_S2_S2_iiiiiii_param_14,
	.param .u32 _Z13update_kernelP17curandStateXORWOWfPjiiPiS2_S2_S2_iiiiiii_param_15
)
{
	.reg .pred 	%p<116>;
	.reg .b32 	%r<645>;
	.reg .b32 	%f<17>;
	.reg .b64 	%rd<152>;
	.reg .b64 	%fd<11>;

	ld.param.u64 	%rd26, [_Z13update_kernelP17curandStateXORWOWfPjiiPiS2_S2_S2_iiiiiii_param_0];
	ld.param.f32 	%f2, [_Z13update_kernelP17curandStateXORWOWfPjiiPiS2_S2_S2_iiiiiii_param_1];
	ld.param.u32 	%r162, [_Z13update_kernelP17curandStateXORWOWfPjiiPiS2_S2_S2_iiiiiii_param_4];
	ld.param.u64 	%rd27, [_Z13update_kernelP17curandStateXORWOWfPjiiPiS2_S2_S2_iiiiiii_param_7];
	ld.param.u64 	%rd28, [_Z13update_kernelP17curandStateXORWOWfPjiiPiS2_S2_S2_iiiiiii_param_8];
	ld.param.u32 	%r157, [_Z13update_kernelP17curandStateXORWOWfPjiiPiS2_S2_S2_iiiiiii_param_9];
	ld.param.u32 	%r163, [_Z13update_kernelP17curandStateXORWOWfPjiiPiS2_S2_S2_iiiiiii_param_10];
	ld.param.u32 	%r158, [_Z13update_kernelP17curandStateXORWOWfPjiiPiS2_S2_S2_iiiiiii_param_11];
	ld.param.u32 	%r159, [_Z13update_kernelP17curandStateXORWOWfPjiiPiS2_S2_S2_iiiiiii_param_12];
	ld.param.u32 	%r160, [_Z13update_kernelP17curandStateXORWOWfPjiiPiS2_S2_S2_iiiiiii_param_13];
	ld.param.u32 	%r161, [_Z13update_kernelP17curandStateXORWOWfPjiiPiS2_S2_S2_iiiiiii_param_15];
	cvta.to.global.u64 	%rd29, %rd27;
	cvta.to.global.u64 	%rd1, %rd28;
	cvta.to.global.u64 	%rd30, %rd26;
	mov.u32 	%r164, %ctaid.x;
	mov.u32 	%r165, %ntid.x;
	mov.u32 	%r166, %tid.x;
	mad.lo.s32 	%r167, %r164, %r165, %r166;
	mov.u32 	%r168, %nctaid.x;
	mul.lo.s32 	%r1, %r165, %r168;
	cvt.s64.s32 	%rd149, %r167;
	mul.wide.s32 	%rd31, %r167, 48;
	add.s64 	%rd3, %rd30, %rd31;
	ld.global.v2.u32 	{%r612, %r611}, [%rd3];
	ld.global.v2.u32 	{%r610, %r609}, [%rd3+8];
	ld.global.v2.u32 	{%r608, %r607}, [%rd3+16];
	ld.global.v2.u32 	{%r8, %r9}, [%rd3+24];
	ld.global.f32 	%f1, [%rd3+32];
	ld.global.f64 	%fd1, [%rd3+40];
	mul.lo.s32 	%r169, %r157, %r162;
	mul.wide.s32 	%rd32, %r169, 4;
	add.s64 	%rd4, %rd29, %rd32;
	cvt.s64.s32 	%rd5, %r163;
	setp.ge.u32 	%p14, %r167, %r163;
	@%p14 bra 	$L__BB1_30;
	mul.wide.s32 	%rd6, %r159, %r157;
	setp.eq.s32 	%p15, %r158, 0;
	add.s32 	%r10, %r159, -1;
	cvt.f64.f32 	%fd3, %f2;
	rcp.rn.f64 	%fd2, %fd3;
	setp.lt.s32 	%p16, %r157, 1;
	or.pred  	%p17, %p15, %p16;
	@%p17 bra 	$L__BB1_30;
	mul.lo.s32 	%r11, %r161, 362437;
	and.b32  	%r12, %r159, 15;
	add.s32 	%r13, %r12, -1;
	and.b32  	%r14, %r159, 7;
	add.s32 	%r15, %r14, -1;
	and.b32  	%r16, %r159, 2147483632;
	and.b32  	%r17, %r159, 3;
	and.b32  	%r18, %r161, 3;
	and.b32  	%r19, %r161, 2147483644;
	cvt.s64.s32 	%rd7, %r1;
	cvt.s64.s32 	%rd8, %r158;
$L__BB1_3:
	ld.param.u64 	%rd146, [_Z13update_kernelP17curandStateXORWOWfPjiiPiS2_S2_S2_iiiiiii_param_2];
	mul.lo.s64 	%rd34, %rd6, %rd149;
	cvta.to.global.u64 	%rd35, %rd146;
	shl.b64 	%rd36, %rd34, 2;
	add.s64 	%rd10, %rd35, %rd36;
	mov.b64 	%rd150, 0;
	shl.b64 	%rd41, %rd149, 2;
$L__BB1_4:
	ld.param.u64 	%rd147, [_Z13update_kernelP17curandStateXORWOWfPjiiPiS2_S2_S2_iiiiiii_param_5];
	mad.lo.s64 	%rd37, %rd150, %rd5, %rd149;
	shl.b64 	%rd38, %rd37, 2;
	add.s64 	%rd39, %rd1, %rd38;
	ld.global.u32 	%r32, [%rd39];
	cvta.to.global.u64 	%rd40, %rd147;
	add.s64 	%rd42, %rd40, %rd41;
	ld.global.u32 	%r33, [%rd42];
	setp.gt.s32 	%p18, %r32, 0;
	@%p18 bra 	$L__BB1_88;
	setp.ne.s32 	%p19, %r33, -1;
	setp.ne.s32 	%p20, %r32, 0;
	and.pred  	%p21, %p20, %p19;
	@%p21 bra 	$L__BB1_6;
	bra.uni 	$L__BB1_28;
$L__BB1_6:
	mul.lo.s32 	%r150, %r33, %r157;
	mov.b32 	%r568, 0;
$L__BB1_7:
	setp.lt.s32 	%p22, %r159, 1;
	add.s32 	%r171, %r568, %r150;
	mul.wide.s32 	%rd43, %r171, 4;
	add.s64 	%rd44, %rd4, %rd43;
	ld.global.u32 	%r172, [%rd44];
	mul.lo.s32 	%r35, %r568, %r159;
	add.s32 	%r173, %r10, %r35;
	mul.wide.s32 	%rd45, %r173, 4;
	add.s64 	%rd46, %rd10, %rd45;
	ld.global.u32 	%r174, [%rd46];
	or.b32  	%r175, %r174, %r172;
	not.b32 	%r571, %r175;
	setp.eq.s32 	%p112, %r175, -1;
	or.pred  	%p24, %p22, %p112;
	@%p24 bra 	$L__BB1_10;
	mul.wide.u32 	%rd47, %r35, 4;
	add.s64 	%rd151, %rd10, %rd47;
	mov.b32 	%r569, 0;
	mov.u32 	%r570, %r571;
$L__BB1_9:
	ld.global.u32 	%r177, [%rd151];
	and.b32  	%r571, %r177, %r570;
	xor.b32  	%r178, %r177, %r570;
	st.global.u32 	[%rd151], %r178;
	add.s32 	%r569, %r569, 1;
	setp.lt.s32 	%p25, %r569, %r159;
	setp.eq.s32 	%p112, %r571, 0;
	not.pred 	%p27, %p112;
	add.s64 	%rd151, %rd151, 4;
	and.pred  	%p28, %p25, %p27;
	mov.u32 	%r570, %r571;
	@%p28 bra 	$L__BB1_9;
$L__BB1_10:
	or.pred  	%p30, %p22, %p112;
	@%p30 bra 	$L__BB1_11;
	bra.uni 	$L__BB1_75;
$L__BB1_11:
	add.s32 	%r568, %r568, 1;
	setp.eq.s32 	%p40, %r568, %r157;
	@%p40 bra 	$L__BB1_28;
	bra.uni 	$L__BB1_7;
$L__BB1_12:
	@%p13 bra 	$L__BB1_19;
	setp.lt.s32 	%p56, %r159, 1;
	mul.lo.s32 	%r74, %r573, %r159;
	setp.eq.s32 	%p113, %r594, 0;
	or.pred  	%p57, %p56, %p113;
	@%p57 bra 	$L__BB1_16;
	mov.b32 	%r595, 0;
	mov.u32 	%r596, %r594;
$L__BB1_15:
	add.s32 	%r334, %r595, %r74;
	mul.wide.u32 	%rd73, %r334, 4;
	add.s64 	%rd74, %rd10, %rd73;
	ld.global.u32 	%r335, [%rd74];
	not.b32 	%r336, %r335;
	and.b32  	%r594, %r596, %r336;
	xor.b32  	%r337, %r335, %r596;
	st.global.u32 	[%rd74], %r337;
	add.s32 	%r595, %r595, 1;
	setp.lt.s32 	%p58, %r595, %r159;
	setp.eq.s32 	%p113, %r594, 0;
	not.pred 	%p60, %p113;
	and.pred  	%p61, %p58, %p60;
	mov.u32 	%r596, %r594;
	@%p61 bra 	$L__BB1_15;
$L__BB1_16:
	or.pred  	%p63, %p56, %p113;
	@%p63 bra 	$L__BB1_27;
	setp.lt.u32 	%p64, %r10, 15;
	not.b32 	%r117, %r594;
	mov.b32 	%r620, 0;
	@%p64 bra 	$L__BB1_58;
	mov.b32 	%r598, 0;
	bra.uni 	$L__BB1_57;
$L__BB1_19:
	setp.lt.s32 	%p73, %r159, 1;
	add.s32 	%r406, %r573, %r149;
	mul.wide.s32 	%rd97, %r406, 4;
	add.s64 	%rd16, %rd4, %rd97;
	ld.global.u32 	%r407, [%rd16];
	not.b32 	%r408, %r594;
	and.b32  	%r601, %r407, %r408;
	mul.lo.s32 	%r83, %r573, %r159;
	setp.eq.s32 	%p114, %r601, 0;
	or.pred  	%p75, %p73, %p114;
	@%p75 bra 	$L__BB1_22;
	mov.b32 	%r599, 0;
	mov.u32 	%r600, %r601;
$L__BB1_21:
	add.s32 	%r410, %r599, %r83;
	mul.wide.u32 	%rd98, %r410, 4;
	add.s64 	%rd99, %rd10, %rd98;
	ld.global.u32 	%r411, [%rd99];
	and.b32  	%r601, %r411, %r600;
	xor.b32  	%r412, %r411, %r600;
	st.global.u32 	[%rd99], %r412;
	add.s32 	%r599, %r599, 1;
	setp.lt.s32 	%p76, %r599, %r159;
	setp.eq.s32 	%p114, %r601, 0;
	not.pred 	%p78, %p114;
	and.pred  	%p79, %p76, %p78;
	mov.u32 	%r600, %r601;
	@%p79 bra 	$L__BB1_21;
$L__BB1_22:
	or.pred  	%p81, %p73, %p114;
	@%p81 bra 	$L__BB1_23;
	bra.uni 	$L__BB1_44;
$L__BB1_23:
	ld.global.u32 	%r481, [%rd16];
	not.b32 	%r482, %r481;
	and.b32  	%r605, %r594, %r482;
	setp.eq.s32 	%p115, %r605, 0;
	or.pred  	%p93, %p73, %p115;
	@%p93 bra 	$L__BB1_26;
	mov.b32 	%r603, 0;
	mov.u32 	%r604, %r605;
$L__BB1_25:
	add.s32 	%r484, %r603, %r83;
	mul.wide.u32 	%rd122, %r484, 4;
	add.s64 	%rd123, %rd10, %rd122;
	ld.global.u32 	%r485, [%rd123];
	not.b32 	%r486, %r485;
	and.b32  	%r605, %r604, %r486;
	xor.b32  	%r487, %r485, %r604;
	st.global.u32 	[%rd123], %r487;
	add.s32 	%r603, %r603, 1;
	setp.lt.s32 	%p94, %r603, %r159;
	setp.eq.s32 	%p115, %r605, 0;
	not.pred 	%p96, %p115;
	and.pred  	%p97, %p94, %p96;
	mov.u32 	%r604, %r605;
	@%p97 bra 	$L__BB1_25;
$L__BB1_26:
	or.pred  	%p99, %p73, %p115;
	@%p99 bra 	$L__BB1_27;
	bra.uni 	$L__BB1_31;
$L__BB1_27:
	add.s32 	%r573, %r573, 1;
	setp.ne.s32 	%p109, %r573, %r157;
	@%p109 bra 	$L__BB1_89;
$L__BB1_28:
	add.s64 	%rd150, %rd150, 1;
	setp.eq.s64 	%p110, %rd150, %rd8;
	@%p110 bra 	$L__BB1_29;
	bra.uni 	$L__BB1_4;
$L__BB1_29:
	add.s64 	%rd149, %rd149, %rd7;
	setp.lt.u64 	%p111, %rd149, %rd5;
	@%p111 bra 	$L__BB1_3;
$L__BB1_30:
	st.global.v2.u32 	[%rd3], {%r612, %r611};
	st.global.v2.u32 	[%rd3+8], {%r610, %r609};
	st.global.v2.u32 	[%rd3+16], {%r608, %r607};
	st.global.v2.u32 	[%rd3+24], {%r8, %r9};
	st.global.f32 	[%rd3+32], %f1;
	st.global.f64 	[%rd3+40], %fd1;
	ret;
$L__BB1_31:
	setp.lt.u32 	%p100, %r10, 15;
	not.b32 	%r106, %r605;
	mov.b32 	%r614, 0;
	@%p100 bra 	$L__BB1_34;
	mov.b32 	%r606, 0;
$L__BB1_33:
	.pragma "nounroll";
	add.s32 	%r490, %r606, %r83;
	mul.wide.u32 	%rd124, %r490, 4;
	add.s64 	%rd125, %rd10, %rd124;
	ld.global.u32 	%r491, [%rd125];
	and.b32  	%r492, %r491, %r106;
	st.global.u32 	[%rd125], %r492;
	ld.global.u32 	%r493, [%rd125+4];
	and.b32  	%r494, %r493, %r106;
	st.global.u32 	[%rd125+4], %r494;
	ld.global.u32 	%r495, [%rd125+8];
	and.b32  	%r496, %r495, %r106;
	st.global.u32 	[%rd125+8], %r496;
	ld.global.u32 	%r497, [%rd125+12];
	and.b32  	%r498, %r497, %r106;
	st.global.u32 	[%rd125+12], %r498;
	ld.global.u32 	%r499, [%rd125+16];
	and.b32  	%r500, %r499, %r106;
	st.global.u32 	[%rd125+16], %r500;
	ld.global.u32 	%r501, [%rd125+20];
	and.b32  	%r502, %r501, %r106;
	st.global.u32 	[%rd125+20], %r502;
	ld.global.u32 	%r503, [%rd125+24];
	and.b32  	%r504, %r503, %r106;
	st.global.u32 	[%rd125+24], %r504;
	ld.global.u32 	%r505, [%rd125+28];
	and.b32  	%r506, %r505, %r106;
	st.global.u32 	[%rd125+28], %r506;
	ld.global.u32 	%r507, [%rd125+32];
	and.b32  	%r508, %r507, %r106;
	st.global.u32 	[%rd125+32], %r508;
	ld.global.u32 	%r509, [%rd125+36];
	and.b32  	%r510, %r509, %r106;
	st.global.u32 	[%rd125+36], %r510;
	ld.global.u32 	%r511, [%rd125+40];
	and.b32  	%r512, %r511, %r106;
	st.global.u32 	[%rd125+40], %r512;
	ld.global.u32 	%r513, [%rd125+44];
	and.b32  	%r514, %r513, %r106;
	st.global.u32 	[%rd125+44], %r514;
	ld.global.u32 	%r515, [%rd125+48];
	and.b32  	%r516, %r515, %r106;
	st.global.u32 	[%rd125+48], %r516;
	ld.global.u32 	%r517, [%rd125+52];
	and.b32  	%r518, %r517, %r106;
	st.global.u32 	[%rd125+52], %r518;
	ld.global.u32 	%r519, [%rd125+56];
	and.b32  	%r520, %r519, %r106;
	st.global.u32 	[%rd125+56], %r520;
	ld.global.u32 	%r521, [%rd125+60];
	and.b32  	%r522, %r521, %r106;
	st.global.u32 	[%rd125+60], %r522;
	add.s32 	%r606, %r606, 16;
	setp.eq.s32 	%p101, %r606, %r16;
	mov.u32 	%r614, %r16;
	@%p101 bra 	$L__BB1_34;
	bra.uni 	$L__BB1_33;
$L__BB1_34:
	setp.eq.s32 	%p102, %r12, 0;
	@%p102 bra 	$L__BB1_27;
	setp.lt.u32 	%p103, %r13, 7;
	@%p103 bra 	$L__BB1_37;
	add.s32 	%r523, %r614, %r83;
	mul.wide.u32 	%rd126, %r523, 4;
	add.s64 	%rd127, %rd10, %rd126;
	ld.global.u32 	%r524, [%rd127];
	and.b32  	%r525, %r524, %r106;
	st.global.u32 	[%rd127], %r525;
	cvt.u64.u32 	%rd128, %r83;
	cvt.u64.u32 	%rd129, %r614;
	add.s64 	%rd130, %rd129, %rd128;
	shl.b64 	%rd131, %rd130, 2;
	add.s64 	%rd132, %rd10, %rd131;
	ld.global.u32 	%r526, [%rd132+4];
	and.b32  	%r527, %r526, %r106;
	st.global.u32 	[%rd132+4], %r527;
	ld.global.u32 	%r528, [%rd132+8];
	and.b32  	%r529, %r528, %r106;
	st.global.u32 	[%rd132+8], %r529;
	ld.global.u32 	%r530, [%rd132+12];
	and.b32  	%r531, %r530, %r106;
	st.global.u32 	[%rd132+12], %r531;
	ld.global.u32 	%r532, [%rd132+16];
	and.b32  	%r533, %r532, %r106;
	st.global.u32 	[%rd132+16], %r533;
	ld.global.u32 	%r534, [%rd132+20];
	and.b32  	%r535, %r534, %r106;
	st.global.u32 	[%rd132+20], %r535;
	ld.global.u32 	%r536, [%rd132+24];
	and.b32  	%r537, %r536, %r106;
	st.global.u32 	[%rd132+24], %r537;
	ld.global.u32 	%r538, [%rd132+28];
	and.b32  	%r539, %r538, %r106;
	st.global.u32 	[%rd132+28], %r539;
	add.s32 	%r614, %r614, 8;
$L__BB1_37:
	setp.eq.s32 	%p104, %r14, 0;
	@%p104 bra 	$L__BB1_27;
	setp.lt.u32 	%p105, %r15, 3;
	@%p105 bra 	$L__BB1_40;
	add.s32 	%r540, %r614, %r83;
	mul.wide.u32 	%rd133, %r540, 4;
	add.s64 	%rd134, %rd10, %rd133;
	ld.global.u32 	%r541, [%rd134];
	and.b32  	%r542, %r541, %r106;
	st.global.u32 	[%rd134], %r542;
	cvt.u64.u32 	%rd135, %r83;
	cvt.u64.u32 	%rd136, %r614;
	add.s64 	%rd137, %rd136, %rd135;
	shl.b64 	%rd138, %rd137, 2;
	add.s64 	%rd139, %rd10, %rd138;
	ld.global.u32 	%r543, [%rd139+4];
	and.b32  	%r544, %r543, %r106;
	st.global.u32 	[%rd139+4], %r544;
	ld.global.u32 	%r545, [%rd139+8];
	and.b32  	%r546, %r545, %r106;
	st.global.u32 	[%rd139+8], %r546;
	ld.global.u32 	%r547, [%rd139+12];
	and.b32  	%r548, %r547, %r106;
	st.global.u32 	[%rd139+12], %r548;
	add.s32 	%r614, %r614, 4;
$L__BB1_40:
	setp.eq.s32 	%p106, %r17, 0;
	@%p106 bra 	$L__BB1_27;
	setp.eq.s32 	%p107, %r17, 1;
	add.s32 	%r549, %r614, %r83;
	mul.wide.u32 	%rd140, %r549, 4;
	add.s64 	%rd141, %rd10, %rd140;
	ld.global.u32 	%r550, [%rd141];
	and.b32  	%r551, %r550, %r106;
	st.global.u32 	[%rd141], %r551;
	@%p107 bra 	$L__BB1_27;
	setp.eq.s32 	%p108, %r17, 2;
	cvt.u64.u32 	%rd142, %r83;
	cvt.u64.u32 	%rd143, %r614;
	add.s64 	%rd144, %rd143, %rd142;
	shl.b64 	%rd145, %rd144, 2;
	add.s64 	%rd18, %rd10, %rd145;
	ld.global.u32 	%r552, [%rd18+4];
	and.b32  	%r553, %r552, %r106;
	st.global.u32 	[%rd18+4], %r553;
	@%p108 bra 	$L__BB1_27;
	ld.global.u32 	%r554, [%rd18+8];
	and.b32  	%r555, %r554, %r106;
	st.global.u32 	[%rd18+8], %r555;
	bra.uni 	$L__BB1_27;
$L__BB1_44:
	setp.lt.u32 	%p82, %r10, 15;
	mov.b32 	%r617, 0;
	@%p82 bra 	$L__BB1_47;
	mov.b32 	%r602, 0;
$L__BB1_46:
	.pragma "nounroll";
	add.s32 	%r415, %r602, %r83;
	mul.wide.u32 	%rd100, %r415, 4;
	add.s64 	%rd101, %rd10, %rd100;
	ld.global.u32 	%r416, [%rd101];
	or.b32  	%r417, %r416, %r601;
	st.global.u32 	[%rd101], %r417;
	ld.global.u32 	%r418, [%rd101+4];
	or.b32  	%r419, %r418, %r601;
	st.global.u32 	[%rd101+4], %r419;
	ld.global.u32 	%r420, [%rd101+8];
	or.b32  	%r421, %r420, %r601;
	st.global.u32 	[%rd101+8], %r421;
	ld.global.u32 	%r422, [%rd101+12];
	or.b32  	%r423, %r422, %r601;
	st.global.u32 	[%rd101+12], %r423;
	ld.global.u32 	%r424, [%rd101+16];
	or.b32  	%r425, %r424, %r601;
	st.global.u32 	[%rd101+16], %r425;
	ld.global.u32 	%r426, [%rd101+20];
	or.b32  	%r427, %r426, %r601;
	st.global.u32 	[%rd101+20], %r427;
	ld.global.u32 	%r428, [%rd101+24];
	or.b32  	%r429, %r428, %r601;
	st.global.u32 	[%rd101+24], %r429;
	ld.global.u32 	%r430, [%rd101+28];
	or.b32  	%r431, %r430, %r601;
	st.global.u32 	[%rd101+28], %r431;
	ld.global.u32 	%r432, [%rd101+32];
	or.b32  	%r433, %r432, %r601;
	st.global.u32 	[%rd101+32], %r433;
	ld.global.u32 	%r434, [%rd101+36];
	or.b32  	%r435, %r434, %r601;
	st.global.u32 	[%rd101+36], %r435;
	ld.global.u32 	%r436, [%rd101+40];
	or.b32  	%r437, %r436, %r601;
	st.global.u32 	[%rd101+40], %r437;
	ld.global.u32 	%r438, [%rd101+44];
	or.b32  	%r439, %r438, %r601;
	st.global.u32 	[%rd101+44], %r439;
	ld.global.u32 	%r440, [%rd101+48];
	or.b32  	%r441, %r440, %r601;
	st.global.u32 	[%rd101+48], %r441;
	ld.global.u32 	%r442, [%rd101+52];
	or.b32  	%r443, %r442, %r601;
	st.global.u32 	[%rd101+52], %r443;
	ld.global.u32 	%r444, [%rd101+56];
	or.b32  	%r445, %r444, %r601;
	st.global.u32 	[%rd101+56], %r445;
	ld.global.u32 	%r446, [%rd101+60];
	or.b32  	%r447, %r446, %r601;
	st.global.u32 	[%rd101+60], %r447;
	add.s32 	%r602, %r602, 16;
	setp.eq.s32 	%p83, %r602, %r16;
	mov.u32 	%r617, %r16;
	@%p83 bra 	$L__BB1_47;
	bra.uni 	$L__BB1_46;
$L__BB1_47:
	setp.eq.s32 	%p84, %r12, 0;
	@%p84 bra 	$L__BB1_23;
	setp.lt.u32 	%p85, %r13, 7;
	@%p85 bra 	$L__BB1_50;
	add.s32 	%r448, %r617, %r83;
	mul.wide.u32 	%rd102, %r448, 4;
	add.s64 	%rd103, %rd10, %rd102;
	ld.global.u32 	%r449, [%rd103];
	or.b32  	%r450, %r449, %r601;
	st.global.u32 	[%rd103], %r450;
	cvt.u64.u32 	%rd104, %r83;
	cvt.u64.u32 	%rd105, %r617;
	add.s64 	%rd106, %rd105, %rd104;
	shl.b64 	%rd107, %rd106, 2;
	add.s64 	%rd108, %rd10, %rd107;
	ld.global.u32 	%r451, [%rd108+4];
	or.b32  	%r452, %r451, %r601;
	st.global.u32 	[%rd108+4], %r452;
	ld.global.u32 	%r453, [%rd108+8];
	or.b32  	%r454, %r453, %r601;
	st.global.u32 	[%rd108+8], %r454;
	ld.global.u32 	%r455, [%rd108+12];
	or.b32  	%r456, %r455, %r601;
	st.global.u32 	[%rd108+12], %r456;
	ld.global.u32 	%r457, [%rd108+16];
	or.b32  	%r458, %r457, %r601;
	st.global.u32 	[%rd108+16], %r458;
	ld.global.u32 	%r459, [%rd108+20];
	or.b32  	%r460, %r459, %r601;
	st.global.u32 	[%rd108+20], %r460;
	ld.global.u32 	%r461, [%rd108+24];
	or.b32  	%r462, %r461, %r601;
	st.global.u32 	[%rd108+24], %r462;
	ld.global.u32 	%r463, [%rd108+28];
	or.b32  	%r464, %r463, %r601;
	st.global.u32 	[%rd108+28], %r464;
	add.s32 	%r617, %r617, 8;
$L__BB1_50:
	setp.eq.s32 	%p86, %r14, 0;
	@%p86 bra 	$L__BB1_23;
	setp.lt.u32 	%p87, %r15, 3;
	@%p87 bra 	$L__BB1_53;
	add.s32 	%r465, %r617, %r83;
	mul.wide.u32 	%rd109, %r465, 4;
	add.s64 	%rd110, %rd10, %rd109;
	ld.global.u32 	%r466, [%rd110];
	or.b32  	%r467, %r466, %r601;
	st.global.u32 	[%rd110], %r467;
	cvt.u64.u32 	%rd111, %r83;
	cvt.u64.u32 	%rd112, %r617;
	add.s64 	%rd113, %rd112, %rd111;
	shl.b64 	%rd114, %rd113, 2;
	add.s64 	%rd115, %rd10, %rd114;
	ld.global.u32 	%r468, [%rd115+4];
	or.b32  	%r469, %r468, %r601;
	st.global.u32 	[%rd115+4], %r469;
	ld.global.u32 	%r470, [%rd115+8];
	or.b32  	%r471, %r470, %r601;
	st.global.u32 	[%rd115+8], %r471;
	ld.global.u32 	%r472, [%rd115+12];
	or.b32  	%r473, %r472, %r601;
	st.global.u32 	[%rd115+12], %r473;
	add.s32 	%r617, %r617, 4;
$L__BB1_53:
	setp.eq.s32 	%p88, %r17, 0;
	@%p88 bra 	$L__BB1_23;
	setp.eq.s32 	%p89, %r17, 1;
	add.s32 	%r474, %r617, %r83;
	mul.wide.u32 	%rd116, %r474, 4;
	add.s64 	%rd117, %rd10, %rd116;
	ld.global.u32 	%r475, [%rd117];
	or.b32  	%r476, %r475, %r601;
	st.global.u32 	[%rd117], %r476;
	@%p89 bra 	$L__BB1_23;
	setp.eq.s32 	%p90, %r17, 2;
	cvt.u64.u32 	%rd118, %r83;
	cvt.u64.u32 	%rd119, %r617;
	add.s64 	%rd120, %rd119, %rd118;
	shl.b64 	%rd121, %rd120, 2;
	add.s64 	%rd19, %rd10, %rd121;
	ld.global.u32 	%r477, [%rd19+4];
	or.b32  	%r478, %r477, %r601;
	st.global.u32 	[%rd19+4], %r478;
	@%p90 bra 	$L__BB1_23;
	ld.global.u32 	%r479, [%rd19+8];
	or.b32  	%r480, %r479, %r601;
	st.global.u32 	[%rd19+8], %r480;
	bra.uni 	$L__BB1_23;
$L__BB1_57:
	.pragma "nounroll";
	add.s32 	%r340, %r598, %r74;
	mul.wide.u32 	%rd75, %r340, 4;
	add.s64 	%rd76, %rd10, %rd75;
	ld.global.u32 	%r341, [%rd76];
	and.b32  	%r342, %r341, %r117;
	st.global.u32 	[%rd76], %r342;
	ld.global.u32 	%r343, [%rd76+4];
	and.b32  	%r344, %r343, %r117;
	st.global.u32 	[%rd76+4], %r344;
	ld.global.u32 	%r345, [%rd76+8];
	and.b32  	%r346, %r345, %r117;
	st.global.u32 	[%rd76+8], %r346;
	ld.global.u32 	%r347, [%rd76+12];
	and.b32  	%r348, %r347, %r117;
	st.global.u32 	[%rd76+12], %r348;
	ld.global.u32 	%r349, [%rd76+16];
	and.b32  	%r350, %r349, %r117;
	st.global.u32 	[%rd76+16], %r350;
	ld.global.u32 	%r351, [%rd76+20];
	and.b32  	%r352, %r351, %r117;
	st.global.u32 	[%rd76+20], %r352;
	ld.global.u32 	%r353, [%rd76+24];
	and.b32  	%r354, %r353, %r117;
	st.global.u32 	[%rd76+24], %r354;
	ld.global.u32 	%r355, [%rd76+28];
	and.b32  	%r356, %r355, %r117;
	st.global.u32 	[%rd76+28], %r356;
	ld.global.u32 	%r357, [%rd76+32];
	and.b32  	%r358, %r357, %r117;
	st.global.u32 	[%rd76+32], %r358;
	ld.global.u32 	%r359, [%rd76+36];
	and.b32  	%r360, %r359, %r117;
	st.global.u32 	[%rd76+36], %r360;
	ld.global.u32 	%r361, [%rd76+40];
	and.b32  	%r362, %r361, %r117;
	st.global.u32 	[%rd76+40], %r362;
	ld.global.u32 	%r363, [%rd76+44];
	and.b32  	%r364, %r363, %r117;
	st.global.u32 	[%rd76+44], %r364;
	ld.global.u32 	%r365, [%rd76+48];
	and.b32  	%r366, %r365, %r117;
	st.global.u32 	[%rd76+48], %r366;
	ld.global.u32 	%r367, [%rd76+52];
	and.b32  	%r368, %r367, %r117;
	st.global.u32 	[%rd76+52], %r368;
	ld.global.u32 	%r369, [%rd76+56];
	and.b32  	%r370, %r369, %r117;
	st.global.u32 	[%rd76+56], %r370;
	ld.global.u32 	%r371, [%rd76+60];
	and.b32  	%r372, %r371, %r117;
	st.global.u32 	[%rd76+60], %r372;
	add.s32 	%r598, %r598, 16;
	setp.eq.s32 	%p65, %r598, %r16;
	mov.u32 	%r620, %r16;
	@%p65 bra 	$L__BB1_58;
	bra.uni 	$L__BB1_57;
$L__BB1_58:
	setp.eq.s32 	%p66, %r12, 0;
	@%p66 bra 	$L__BB1_27;
	setp.lt.u32 	%p67, %r13, 7;
	@%p67 bra 	$L__BB1_61;
	add.s32 	%r373, %r620, %r74;
	mul.wide.u32 	%rd77, %r373, 4;
	add.s64 	%rd78, %rd10, %rd77;
	ld.global.u32 	%r374, [%rd78];
	and.b32  	%r375, %r374, %r117;
	st.global.u32 	[%rd78], %r375;
	cvt.u64.u32 	%rd79, %r74;
	cvt.u64.u32 	%rd80, %r620;
	add.s64 	%rd81, %rd80, %rd79;
	shl.b64 	%rd82, %rd81, 2;
	add.s64 	%rd83, %rd10, %rd82;
	ld.global.u32 	%r376, [%rd83+4];
	and.b32  	%r377, %r376, %r117;
	st.global.u32 	[%rd83+4], %r377;
	ld.global.u32 	%r378, [%rd83+8];
	and.b32  	%r379, %r378, %r117;
	st.global.u32 	[%rd83+8], %r379;
	ld.global.u32 	%r380, [%rd83+12];
	and.b32  	%r381, %r380, %r117;
	st.global.u32 	[%rd83+12], %r381;
	ld.global.u32 	%r382, [%rd83+16];
	and.b32  	%r383, %r382, %r117;
	st.global.u32 	[%rd83+16], %r383;
	ld.global.u32 	%r384, [%rd83+20];
	and.b32  	%r385, %r384, %r117;
	st.global.u32 	[%rd83+20], %r385;
	ld.global.u32 	%r386, [%rd83+24];
	and.b32  	%r387, %r386, %r117;
	st.global.u32 	[%rd83+24], %r387;
	ld.global.u32 	%r388, [%rd83+28];
	and.b32  	%r389, %r388, %r117;
	st.global.u32 	[%rd83+28], %r389;
	add.s32 	%r620, %r620, 8;
$L__BB1_61:
	setp.eq.s32 	%p68, %r14, 0;
	@%p68 bra 	$L__BB1_27;
	setp.lt.u32 	%p69, %r15, 3;
	@%p69 bra 	$L__BB1_64;
	add.s32 	%r390, %r620, %r74;
	mul.wide.u32 	%rd84, %r390, 4;
	add.s64 	%rd85, %rd10, %rd84;
	ld.global.u32 	%r391, [%rd85];
	and.b32  	%r392, %r391, %r117;
	st.global.u32 	[%rd85], %r392;
	cvt.u64.u32 	%rd86, %r74;
	cvt.u64.u32 	%rd87, %r620;
	add.s64 	%rd88, %rd87, %rd86;
	shl.b64 	%rd89, %rd88, 2;
	add.s64 	%rd90, %rd10, %rd89;
	ld.global.u32 	%r393, [%rd90+4];
	and.b32  	%r394, %r393, %r117;
	st.global.u32 	[%rd90+4], %r394;
	ld.global.u32 	%r395, [%rd90+8];
	and.b32  	%r396, %r395, %r117;
	st.global.u32 	[%rd90+8], %r396;
	ld.global.u32 	%r397, [%rd90+12];
	and.b32  	%r398, %r397, %r117;
	st.global.u32 	[%rd90+12], %r398;
	add.s32 	%r620, %r620, 4;
$L__BB1_64:
	setp.eq.s32 	%p70, %r17, 0;
	@%p70 bra 	$L__BB1_27;
	setp.eq.s32 	%p71, %r17, 1;
	add.s32 	%r399, %r620, %r74;
	mul.wide.u32 	%rd91, %r399, 4;
	add.s64 	%rd92, %rd10, %rd91;
	ld.global.u32 	%r400, [%rd92];
	and.b32  	%r401, %r400, %r117;
	st.global.u32 	[%rd92], %r401;
	@%p71 bra 	$L__BB1_27;
	setp.eq.s32 	%p72, %r17, 2;
	cvt.u64.u32 	%rd93, %r74;
	cvt.u64.u32 	%rd94, %r620;
	add.s64 	%rd95, %rd94, %rd93;
	shl.b64 	%rd96, %rd95, 2;
	add.s64 	%rd20, %rd10, %rd96;
	ld.global.u32 	%r402, [%rd20+4];
	and.b32  	%r403, %r402, %r117;
	st.global.u32 	[%rd20+4], %r403;
	@%p72 bra 	$L__BB1_27;
	ld.global.u32 	%r404, [%rd20+8];
	and.b32  	%r405, %r404, %r117;
	st.global.u32 	[%rd20+8], %r405;
	bra.uni 	$L__BB1_27;
$L__BB1_68:
	setp.lt.u32 	%p44, %r161, 4;
	mov.b32 	%r628, 0;
	mov.u32 	%r594, %r628;
	mov.u32 	%r630, %r612;
	mov.u32 	%r632, %r610;
	mov.u32 	%r633, %r609;
	mov.u32 	%r634, %r608;
	mov.u32 	%r626, %r607;
	@%p44 bra 	$L__BB1_71;
	mov.b32 	%r580, 0;
	mov.u32 	%r594, %r580;
	mov.u32 	%r630, %r612;
	mov.u32 	%r626, %r607;
	mov.u32 	%r587, %r611;
$L__BB1_70:
	mov.u32 	%r611, %r626;
	shr.u32 	%r254, %r587, 2;
	xor.b32  	%r255, %r254, %r587;
	shl.b32 	%r256, %r611, 4;
	shl.b32 	%r257, %r255, 1;
	xor.b32  	%r258, %r256, %r257;
	xor.b32  	%r259, %r258, %r611;
	xor.b32  	%r632, %r259, %r255;
	add.s32 	%r260, %r630, %r632;
	add.s32 	%r261, %r260, 362437;
	cvt.rn.f32.u32 	%f3, %r261;
	fma.rn.f32 	%f4, %f3, 0f2F800000, 0f2F000000;
	cvt.f64.f32 	%fd4, %f4;
	setp.ge.f64 	%p45, %fd2, %fd4;
	mov.b32 	%r262, 1;
	shl.b32 	%r263, %r262, %r580;
	selp.b32 	%r264, %r263, 0, %p45;
	or.b32  	%r265, %r264, %r594;
	shr.u32 	%r266, %r610, 2;
	xor.b32  	%r267, %r266, %r610;
	shl.b32 	%r268, %r632, 4;
	shl.b32 	%r269, %r267, 1;
	xor.b32  	%r270, %r268, %r269;
	xor.b32  	%r271, %r270, %r632;
	xor.b32  	%r633, %r271, %r267;
	add.s32 	%r272, %r630, %r633;
	add.s32 	%r273, %r272, 724874;
	cvt.rn.f32.u32 	%f5, %r273;
	fma.rn.f32 	%f6, %f5, 0f2F800000, 0f2F000000;
	cvt.f64.f32 	%fd5, %f6;
	setp.ge.f64 	%p46, %fd2, %fd5;
	mov.b32 	%r274, 2;
	shl.b32 	%r275, %r274, %r580;
	selp.b32 	%r276, %r275, 0, %p46;
	or.b32  	%r277, %r276, %r265;
	shr.u32 	%r278, %r609, 2;
	xor.b32  	%r279, %r278, %r609;
	shl.b32 	%r280, %r633, 4;
	shl.b32 	%r281, %r279, 1;
	xor.b32  	%r282, %r280, %r281;
	xor.b32  	%r283, %r282, %r633;
	xor.b32  	%r634, %r283, %r279;
	add.s32 	%r284, %r630, %r634;
	add.s32 	%r285, %r284, 1087311;
	cvt.rn.f32.u32 	%f7, %r285;
	fma.rn.f32 	%f8, %f7, 0f2F800000, 0f2F000000;
	cvt.f64.f32 	%fd6, %f8;
	setp.ge.f64 	%p47, %fd2, %fd6;
	mov.b32 	%r286, 4;
	shl.b32 	%r287, %r286, %r580;
	selp.b32 	%r288, %r287, 0, %p47;
	or.b32  	%r289, %r288, %r277;
	shr.u32 	%r290, %r608, 2;
	xor.b32  	%r291, %r290, %r608;
	shl.b32 	%r292, %r634, 4;
	shl.b32 	%r293, %r291, 1;
	xor.b32  	%r294, %r292, %r293;
	xor.b32  	%r295, %r294, %r634;
	xor.b32  	%r626, %r295, %r291;
	add.s32 	%r630, %r630, 1449748;
	add.s32 	%r296, %r626, %r630;
	cvt.rn.f32.u32 	%f9, %r296;
	fma.rn.f32 	%f10, %f9, 0f2F800000, 0f2F000000;
	cvt.f64.f32 	%fd7, %f10;
	setp.ge.f64 	%p48, %fd2, %fd7;
	mov.b32 	%r297, 8;
	shl.b32 	%r298, %r297, %r580;
	selp.b32 	%r299, %r298, 0, %p48;
	or.b32  	%r594, %r299, %r289;
	add.s32 	%r580, %r580, 4;
	setp.eq.s32 	%p49, %r580, %r19;
	mov.u32 	%r610, %r632;
	mov.u32 	%r609, %r633;
	mov.u32 	%r608, %r634;
	mov.u32 	%r587, %r611;
	mov.u32 	%r628, %r19;
	@%p49 bra 	$L__BB1_71;
	bra.uni 	$L__BB1_70;
$L__BB1_71:
	add.s32 	%r612, %r11, %r612;
	setp.eq.s32 	%p50, %r18, 0;
	mov.u32 	%r607, %r626;
	mov.u32 	%r608, %r634;
	mov.u32 	%r609, %r633;
	mov.u32 	%r610, %r632;
	@%p50 bra 	$L__BB1_12;
	setp.eq.s32 	%p51, %r18, 1;
	shr.u32 	%r300, %r611, 2;
	xor.b32  	%r301, %r300, %r611;
	shl.b32 	%r302, %r626, 4;
	shl.b32 	%r303, %r301, 1;
	xor.b32  	%r304, %r302, %r303;
	xor.b32  	%r305, %r304, %r626;
	xor.b32  	%r138, %r305, %r301;
	add.s32 	%r306, %r630, %r138;
	add.s32 	%r307, %r306, 362437;
	cvt.rn.f32.u32 	%f11, %r307;
	fma.rn.f32 	%f12, %f11, 0f2F800000, 0f2F000000;
	cvt.f64.f32 	%fd8, %f12;
	setp.ge.f64 	%p52, %fd2, %fd8;
	mov.b32 	%r308, 1;
	shl.b32 	%r309, %r308, %r628;
	selp.b32 	%r310, %r309, 0, %p52;
	or.b32  	%r594, %r310, %r594;
	mov.u32 	%r607, %r138;
	mov.u32 	%r608, %r626;
	mov.u32 	%r609, %r634;
	mov.u32 	%r610, %r633;
	mov.u32 	%r611, %r632;
	@%p51 bra 	$L__BB1_12;
	setp.eq.s32 	%p53, %r18, 2;
	shr.u32 	%r311, %r632, 2;
	xor.b32  	%r312, %r311, %r632;
	shl.b32 	%r313, %r138, 4;
	shl.b32 	%r314, %r312, 1;
	xor.b32  	%r315, %r313, %r314;
	xor.b32  	%r316, %r315, %r138;
	xor.b32  	%r140, %r316, %r312;
	add.s32 	%r317, %r630, %r140;
	add.s32 	%r318, %r317, 724874;
	cvt.rn.f32.u32 	%f13, %r318;
	fma.rn.f32 	%f14, %f13, 0f2F800000, 0f2F000000;
	cvt.f64.f32 	%fd9, %f14;
	setp.ge.f64 	%p54, %fd2, %fd9;
	mov.b32 	%r319, 2;
	shl.b32 	%r320, %r319, %r628;
	selp.b32 	%r321, %r320, 0, %p54;
	or.b32  	%r594, %r321, %r594;
	mov.u32 	%r607, %r140;
	mov.u32 	%r608, %r138;
	mov.u32 	%r609, %r626;
	mov.u32 	%r610, %r634;
	mov.u32 	%r611, %r633;
	@%p53 bra 	$L__BB1_12;
	shr.u32 	%r322, %r633, 2;
	xor.b32  	%r323, %r322, %r633;
	shl.b32 	%r324, %r140, 4;
	shl.b32 	%r325, %r323, 1;
	xor.b32  	%r326, %r324, %r325;
	xor.b32  	%r327, %r326, %r140;
	xor.b32  	%r607, %r327, %r323;
	add.s32 	%r328, %r630, %r607;
	add.s32 	%r329, %r328, 1087311;
	cvt.rn.f32.u32 	%f15, %r329;
	fma.rn.f32 	%f16, %f15, 0f2F800000, 0f2F000000;
	cvt.f64.f32 	%fd10, %f16;
	setp.ge.f64 	%p55, %fd2, %fd10;
	mov.b32 	%r330, 4;
	shl.b32 	%r331, %r330, %r628;
	selp.b32 	%r332, %r331, 0, %p55;
	or.b32  	%r594, %r332, %r594;
	mov.u32 	%r608, %r140;
	mov.u32 	%r609, %r138;
	mov.u32 	%r610, %r626;
	mov.u32 	%r611, %r634;
	bra.uni 	$L__BB1_12;
$L__BB1_75:
	setp.lt.u32 	%p31, %r10, 15;
	mov.b32 	%r637, 0;
	@%p31 bra 	$L__BB1_78;
	mov.b32 	%r572, 0;
$L__BB1_77:
	.pragma "nounroll";
	add.s32 	%r181, %r572, %r35;
	mul.wide.u32 	%rd48, %r181, 4;
	add.s64 	%rd49, %rd10, %rd48;
	ld.global.u32 	%r182, [%rd49];
	or.b32  	%r183, %r182, %r571;
	st.global.u32 	[%rd49], %r183;
	ld.global.u32 	%r184, [%rd49+4];
	or.b32  	%r185, %r184, %r571;
	st.global.u32 	[%rd49+4], %r185;
	ld.global.u32 	%r186, [%rd49+8];
	or.b32  	%r187, %r186, %r571;
	st.global.u32 	[%rd49+8], %r187;
	ld.global.u32 	%r188, [%rd49+12];
	or.b32  	%r189, %r188, %r571;
	st.global.u32 	[%rd49+12], %r189;
	ld.global.u32 	%r190, [%rd49+16];
	or.b32  	%r191, %r190, %r571;
	st.global.u32 	[%rd49+16], %r191;
	ld.global.u32 	%r192, [%rd49+20];
	or.b32  	%r193, %r192, %r571;
	st.global.u32 	[%rd49+20], %r193;
	ld.global.u32 	%r194, [%rd49+24];
	or.b32  	%r195, %r194, %r571;
	st.global.u32 	[%rd49+24], %r195;
	ld.global.u32 	%r196, [%rd49+28];
	or.b32  	%r197, %r196, %r571;
	st.global.u32 	[%rd49+28], %r197;
	ld.global.u32 	%r198, [%rd49+32];
	or.b32  	%r199, %r198, %r571;
	st.global.u32 	[%rd49+32], %r199;
	ld.global.u32 	%r200, [%rd49+36];
	or.b32  	%r201, %r200, %r571;
	st.global.u32 	[%rd49+36], %r201;
	ld.global.u32 	%r202, [%rd49+40];
	or.b32  	%r203, %r202, %r571;
	st.global.u32 	[%rd49+40], %r203;
	ld.global.u32 	%r204, [%rd49+44];
	or.b32  	%r205, %r204, %r571;
	st.global.u32 	[%rd49+44], %r205;
	ld.global.u32 	%r206, [%rd49+48];
	or.b32  	%r207, %r206, %r571;
	st.global.u32 	[%rd49+48], %r207;
	ld.global.u32 	%r208, [%rd49+52];
	or.b32  	%r209, %r208, %r571;
	st.global.u32 	[%rd49+52], %r209;
	ld.global.u32 	%r210, [%rd49+56];
	or.b32  	%r211, %r210, %r571;
	st.global.u32 	[%rd49+56], %r211;
	ld.global.u32 	%r212, [%rd49+60];
	or.b32  	%r213, %r212, %r571;
	st.global.u32 	[%rd49+60], %r213;
	add.s32 	%r572, %r572, 16;
	setp.eq.s32 	%p32, %r572, %r16;
	mov.u32 	%r637, %r16;
	@%p32 bra 	$L__BB1_78;
	bra.uni 	$L__BB1_77;
$L__BB1_78:
	setp.eq.s32 	%p33, %r12, 0;
	@%p33 bra 	$L__BB1_11;
	setp.lt.u32 	%p34, %r13, 7;
	@%p34 bra 	$L__BB1_81;
	add.s32 	%r214, %r637, %r35;
	mul.wide.u32 	%rd50, %r214, 4;
	add.s64 	%rd51, %rd10, %rd50;
	ld.global.u32 	%r215, [%rd51];
	or.b32  	%r216, %r215, %r571;
	st.global.u32 	[%rd51], %r216;
	cvt.u64.u32 	%rd52, %r35;
	cvt.u64.u32 	%rd53, %r637;
	add.s64 	%rd54, %rd53, %rd52;
	shl.b64 	%rd55, %rd54, 2;
	add.s64 	%rd56, %rd10, %rd55;
	ld.global.u32 	%r217, [%rd56+4];
	or.b32  	%r218, %r217, %r571;
	st.global.u32 	[%rd56+4], %r218;
	ld.global.u32 	%r219, [%rd56+8];
	or.b32  	%r220, %r219, %r571;
	st.global.u32 	[%rd56+8], %r220;
	ld.global.u32 	%r221, [%rd56+12];
	or.b32  	%r222, %r221, %r571;
	st.global.u32 	[%rd56+12], %r222;
	ld.global.u32 	%r223, [%rd56+16];
	or.b32  	%r224, %r223, %r571;
	st.global.u32 	[%rd56+16], %r224;
	ld.global.u32 	%r225, [%rd56+20];
	or.b32  	%r226, %r225, %r571;
	st.global.u32 	[%rd56+20], %r226;
	ld.global.u32 	%r227, [%rd56+24];
	or.b32  	%r228, %r227, %r571;
	st.global.u32 	[%rd56+24], %r228;
	ld.global.u32 	%r229, [%rd56+28];
	or.b32  	%r230, %r229, %r571;
	st.global.u32 	[%rd56+28], %r230;
	add.s32 	%r637, %r637, 8;
$L__BB1_81:
	setp.eq.s32 	%p35, %r14, 0;
	@%p35 bra 	$L__BB1_11;
	setp.lt.u32 	%p36, %r15, 3;
	@%p36 bra 	$L__BB1_84;
	add.s32 	%r231, %r637, %r35;
	mul.wide.u32 	%rd57, %r231, 4;
	add.s64 	%rd58, %rd10, %rd57;
	ld.global.u32 	%r232, [%rd58];
	or.b32  	%r233, %r232, %r571;
	st.global.u32 	[%rd58], %r233;
	cvt.u64.u32 	%rd59, %r35;
	cvt.u64.u32 	%rd60, %r637;
	add.s64 	%rd61, %rd60, %rd59;
	shl.b64 	%rd62, %rd61, 2;
	add.s64 	%rd63, %rd10, %rd62;
	ld.global.u32 	%r234, [%rd63+4];
	or.b32  	%r235, %r234, %r571;
	st.global.u32 	[%rd63+4], %r235;
	ld.global.u32 	%r236, [%rd63+8];
	or.b32  	%r237, %r236, %r571;
	st.global.u32 	[%rd63+8], %r237;
	ld.global.u32 	%r238, [%rd63+12];
	or.b32  	%r239, %r238, %r571;
	st.global.u32 	[%rd63+12], %r239;
	add.s32 	%r637, %r637, 4;
$L__BB1_84:
	setp.eq.s32 	%p37, %r17, 0;
	@%p37 bra 	$L__BB1_11;
	setp.eq.s32 	%p38, %r17, 1;
	add.s32 	%r240, %r637, %r35;
	mul.wide.u32 	%rd64, %r240, 4;
	add.s64 	%rd65, %rd10, %rd64;
	ld.global.u32 	%r241, [%rd65];
	or.b32  	%r242, %r241, %r571;
	st.global.u32 	[%rd65], %r242;
	@%p38 bra 	$L__BB1_11;
	setp.eq.s32 	%p39, %r17, 2;
	cvt.u64.u32 	%rd66, %r35;
	cvt.u64.u32 	%rd67, %r637;
	add.s64 	%rd68, %rd67, %rd66;
	shl.b64 	%rd69, %rd68, 2;
	add.s64 	%rd21, %rd10, %rd69;
	ld.global.u32 	%r243, [%rd21+4];
	or.b32  	%r244, %r243, %r571;
	st.global.u32 	[%rd21+4], %r244;
	@%p39 bra 	$L__BB1_11;
	ld.global.u32 	%r245, [%rd21+8];
	or.b32  	%r246, %r245, %r571;
	st.global.u32 	[%rd21+8], %r246;
	bra.uni 	$L__BB1_11;
$L__BB1_88:
	ld.param.u64 	%rd148, [_Z13update_kernelP17curandStateXORWOWfPjiiPiS2_S2_S2_iiiiiii_param_6];
	setp.ne.s32 	%p41, %r33, -1;
	cvta.to.global.u64 	%rd70, %rd148;
	shl.b64 	%rd71, %rd149, 2;
	add.s64 	%rd72, %rd70, %rd71;
	ld.global.u32 	%r248, [%rd72];
	setp.le.s32 	%p42, %r248, %r160;
	and.pred  	%p13, %p41, %p42;
	mul.lo.s32 	%r149, %r33, %r157;
	mov.b32 	%r573, 0;
$L__BB1_89:
	setp.gt.s32 	%p43, %r161, 0;
	mov.b32 	%r594, 0;
	@%p43 bra 	$L__BB1_68;
	bra.uni 	$L__BB1_12;

}


// ===== COMPILED SASS (sm_100) =====

	.target	sm_100

	.elftype	@"ET_EXEC"


//--------------------- .note.nv.tkinfo           --------------------------
	.section	.note.nv.tkinfo,"",@"SHT_NOTE"
	.sectionflags	@"SHF_NOTE_NV_TKINFO"
	.tkinfo
        /*0018*/ 	.word	0x00000002
        /*0030*/ 	.string	""
        /*0030*/ 	.string	"ptxas"
        /*0030*/ 	.string	"Cuda compilation tools, release 13.0, V13.0.88"
        /*0030*/ 	.string	"Build cuda_13.0.r13.0/compiler.36424714_0"
        /*0030*/ 	.string	"-arch sm_100 -m 64 "



//--------------------- .note.nv.cuinfo           --------------------------
	.section	.note.nv.cuinfo,"",@"SHT_NOTE"
	.sectionflags	@"SHF_NOTE_NV_CUINFO"
        /*0018*/ 	.short	0x0002
        /*001a*/ 	.short	0x0064
        /*001c*/ 	.short	0x0082
	.zero		2


//--------------------- .nv.info                  --------------------------
	.section	.nv.info,"",@"SHT_CUDA_INFO"
	.align	4


	//----- nvinfo : EIATTR_REGCOUNT
	.align		4
        /*0000*/ 	.byte	0x04, 0x2f
        /*0002*/ 	.short	(.L_10 - .L_9)
	.align		4
.L_9:
        /*0004*/ 	.word	index@(prepare_message_ta_state)
        /*0008*/ 	.word	0x00000020


	//----- nvinfo : EIATTR_FRAME_SIZE
	.align		4
.L_10:
        /*000c*/ 	.byte	0x04, 0x11
        /*000e*/ 	.short	(.L_12 - .L_11)
	.align		4
.L_11:
        /*0010*/ 	.word	index@(prepare_message_ta_state)
        /*0014*/ 	.word	0x00000000


	//----- nvinfo : EIATTR_REGCOUNT
	.align		4
.L_12:
        /*0018*/ 	.byte	0x04, 0x2f
        /*001a*/ 	.short	(.L_14 - .L_13)
	.align		4
.L_13:
        /*001c*/ 	.word	index@(_Z13update_kernelP17curandStateXORWOWfPjiiPiS2_S2_S2_iiiiiii)
        /*0020*/ 	.word	0x00000038


	//----- nvinfo : EIATTR_FRAME_SIZE
	.align		4
.L_14:
        /*0024*/ 	.byte	0x04, 0x11
        /*0026*/ 	.short	(.L_16 - .L_15)
	.align		4
.L_15:
        /*0028*/ 	.word	index@($__internal_0_$__cuda_sm20_dblrcp_rn_slowpath_v3)
        /*002c*/ 	.word	0x00000000


	//----- nvinfo : EIATTR_FRAME_SIZE
	.align		4
.L_16:
        /*0030*/ 	.byte	0x04, 0x11
        /*0032*/ 	.short	(.L_18 - .L_17)
	.align		4
.L_17:
        /*0034*/ 	.word	index@(_Z13update_kernelP17curandStateXORWOWfPjiiPiS2_S2_S2_iiiiiii)
        /*0038*/ 	.word	0x00000000


	//----- nvinfo : EIATTR_MIN_STACK_SIZE
	.align		4
.L_18:
        /*003c*/ 	.byte	0x04, 0x12
        /*003e*/ 	.short	(.L_20 - .L_19)
	.align		4
.L_19:
        /*0040*/ 	.word	index@(_Z13update_kernelP17curandStateXORWOWfPjiiPiS2_S2_S2_iiiiiii)
        /*0044*/ 	.word	0x00000000


	//----- nvinfo : EIATTR_MIN_STACK_SIZE
	.align		4
.L_20:
        /*0048*/ 	.byte	0x04, 0x12
        /*004a*/ 	.short	(.L_22 - .L_21)
	.align		4
.L_21:
        /*004c*/ 	.word	index@(prepare_message_ta_state)
        /*0050*/ 	.word	0x00000000
.L_22:


//--------------------- .nv.compat                --------------------------
	.section	.nv.compat,"",@"SHT_CUDA_COMPAT_INFO"
	.align	4
        /*0000*/ 	.byte	0x02, 0x09, 0x00, 0x00, 0x02, 0x02, 0x01, 0x00, 0x02, 0x05, 0x05, 0x00, 0x03, 0x07, 0x01, 0x01
        /*0010*/ 	.byte	0x02, 0x03, 0x00, 0x00, 0x02, 0x06, 0x01, 0x00, 0x04, 0x0b, 0x08, 0x00, 0x01, 0x00, 0x00, 0x00
        /*0020*/ 	.byte	0x00, 0x00, 0x00, 0x00


//--------------------- .nv.info._Z13update_kernelP17curandStateXORWOWfPjiiPiS2_S2_S2_iiiiiii --------------------------
	.section	.nv.info._Z13update_kernelP17curandStateXORWOWfPjiiPiS2_S2_S2_iiiiiii,"",@"SHT_CUDA_INFO"
	.sectionflags	@""
	.align	4


	//----- nvinfo : EIATTR_CUDA_API_VERSION
	.align		4
        /*0000*/ 	.byte	0x04, 0x37
        /*0002*/ 	.short	(.L_24 - .L_23)
.L_23:
        /*0004*/ 	.word	0x00000082


	//----- nvinfo : EIATTR_KPARAM_INFO
	.align		4
.L_24:
        /*0008*/ 	.byte	0x04, 0x17
        /*000a*/ 	.short	(.L_26 - .L_25)
.L_25:
        /*000c*/ 	.word	0x00000000
        /*0010*/ 	.short	0x000f
        /*0012*/ 	.short	0x0058
        /*0014*/ 	.byte	0x00, 0xf0, 0x11, 0x00


	//----- nvinfo : EIATTR_KPARAM_INFO
	.align		4
.L_26:
        /*0018*/ 	.byte	0x04, 0x17
        /*001a*/ 	.short	(.L_28 - .L_27)
.L_27:
        /*001c*/ 	.word	0x00000000
        /*0020*/ 	.short	0x000e
        /*0022*/ 	.short	0x0054
        /*0024*/ 	.byte	0x00, 0xf0, 0x11, 0x00


	//----- nvinfo : EIATTR_KPARAM_INFO
	.align		4
.L_28:
        /*0028*/ 	.byte	0x04, 0x17
        /*002a*/ 	.short	(.L_30 - .L_29)
.L_29:
        /*002c*/ 	.word	0x00000000
        /*0030*/ 	.short	0x000d
        /*0032*/ 	.short	0x0050
        /*0034*/ 	.byte	0x00, 0xf0, 0x11, 0x00


	//----- nvinfo : EIATTR_KPARAM_INFO
	.align		4
.L_30:
        /*0038*/ 	.byte	0x04, 0x17
        /*003a*/ 	.short	(.L_32 - .L_31)
.L_31:
        /*003c*/ 	.word	0x00000000
        /*0040*/ 	.short	0x000c
        /*0042*/ 	.short	0x004c
        /*0044*/ 	.byte	0x00, 0xf0, 0x11, 0x00


	//----- nvinfo : EIATTR_KPARAM_INFO
	.align		4
.L_32:
        /*0048*/ 	.byte	0x04, 0x17
        /*004a*/ 	.short	(.L_34 - .L_33)
.L_33:
        /*004c*/ 	.word	0x00000000
        /*0050*/ 	.short	0x000b
        /*0052*/ 	.short	0x0048
        /*0054*/ 	.byte	0x00, 0xf0, 0x11, 0x00


	//----- nvinfo : EIATTR_KPARAM_INFO
	.align		4
.L_34:
        /*0058*/ 	.byte	0x04, 0x17
        /*005a*/ 	.short	(.L_36 - .L_35)
.L_35:
        /*005c*/ 	.word	0x00000000
        /*0060*/ 	.short	0x000a
        /*0062*/ 	.short	0x0044
        /*0064*/ 	.byte	0x00, 0xf0, 0x11, 0x00


	//----- nvinfo : EIATTR_KPARAM_INFO
	.align		4
.L_36:
        /*0068*/ 	.byte	0x04, 0x17
        /*006a*/ 	.short	(.L_38 - .L_37)
.L_37:
        /*006c*/ 	.word	0x00000000
        /*0070*/ 	.short	0x0009
        /*0072*/ 	.short	0x0040
        /*0074*/ 	.byte	0x00, 0xf0, 0x11, 0x00


	//----- nvinfo : EIATTR_KPARAM_INFO
	.align		4
.L_38:
        /*0078*/ 	.byte	0x04, 0x17
        /*007a*/ 	.short	(.L_40 - .L_39)
.L_39:
        /*007c*/ 	.word	0x00000000
        /*0080*/ 	.short	0x0008
        /*0082*/ 	.short	0x0038
        /*0084*/ 	.byte	0x00, 0xf5, 0x21, 0x00


	//----- nvinfo : EIATTR_KPARAM_INFO
	.align		4
.L_40:
        /*0088*/ 	.byte	0x04, 0x17
        /*008a*/ 	.short	(.L_42 - .L_41)
.L_41:
        /*008c*/ 	.word	0x00000000
        /*0090*/ 	.short	0x0007
        /*0092*/ 	.short	0x0030
        /*0094*/ 	.byte	0x00, 0xf5, 0x21, 0x00


	//----- nvinfo : EIATTR_KPARAM_INFO
	.align		4
.L_42:
        /*0098*/ 	.byte	0x04, 0x17
        /*009a*/ 	.short	(.L_44 - .L_43)
.L_43:
        /*009c*/ 	.word	0x00000000
        /*00a0*/ 	.short	0x0006
        /*00a2*/ 	.short	0x0028
        /*00a4*/ 	.byte	0x00, 0xf5, 0x21, 0x00


	//----- nvinfo : EIATTR_KPARAM_INFO
	.align		4
.L_44:
        /*00a8*/ 	.byte	0x04, 0x17
        /*00aa*/ 	.short	(.L_46 - .L_45)
.L_45:
        /*00ac*/ 	.word	0x00000000
        /*00b0*/ 	.short	0x0005
        /*00b2*/ 	.short	0x0020
        /*00b4*/ 	.byte	0x00, 0xf5, 0x21, 0x00


	//----- nvinfo : EIATTR_KPARAM_INFO
	.align		4
.L_46:
        /*00b8*/ 	.byte	0x04, 0x17
        /*00ba*/ 	.short	(.L_48 - .L_47)
.L_47:
        /*00bc*/ 	.word	0x00000000
        /*00c0*/ 	.short	0x0004
        /*00c2*/ 	.short	0x001c
        /*00c4*/ 	.byte	0x00, 0xf0, 0x11, 0x00


	//----- nvinfo : EIATTR_KPARAM_INFO
	.align		4
.L_48:
        /*00c8*/ 	.byte	0x04, 0x17
        /*00ca*/ 	.short	(.L_50 - .L_49)
.L_49:
        /*00cc*/ 	.word	0x00000000
        /*00d0*/ 	.short	0x0003
        /*00d2*/ 	.short	0x0018
        /*00d4*/ 	.byte	0x00, 0xf0, 0x11, 0x00


	//----- nvinfo : EIATTR_KPARAM_INFO
	.align		4
.L_50:
        /*00d8*/ 	.byte	0x04, 0x17
        /*00da*/ 	.short	(.L_52 - .L_51)
.L_51:
        /*00dc*/ 	.word	0x00000000
        /*00e0*/ 	.short	0x0002
        /*00e2*/ 	.short	0x0010
        /*00e4*/ 	.byte	0x00, 0xf5, 0x21, 0x00


	//----- nvinfo : EIATTR_KPARAM_INFO
	.align		4
.L_52:
        /*00e8*/ 	.byte	0x04, 0x17
        /*00ea*/ 	.short	(.L_54 - .L_53)
.L_53:
        /*00ec*/ 	.word	0x00000000
        /*00f0*/ 	.short	0x0001
        /*00f2*/ 	.short	0x0008
        /*00f4*/ 	.byte	0x00, 0xf0, 0x11, 0x00


	//----- nvinfo : EIATTR_KPARAM_INFO
	.align		4
.L_54:
        /*00f8*/ 	.byte	0x04, 0x17
        /*00fa*/ 	.short	(.L_56 - .L_55)
.L_55:
        /*00fc*/ 	.word	0x00000000
        /*0100*/ 	.short	0x0000
        /*0102*/ 	.short	0x0000
        /*0104*/ 	.byte	0x00, 0xf5, 0x21, 0x00


	//----- nvinfo : EIATTR_SPARSE_MMA_MASK
	.align		4
.L_56:
        /*0108*/ 	.byte	0x03, 0x50
        /*010a*/ 	.short	0x0000


	//----- nvinfo : EIATTR_MAXREG_COUNT
	.align		4
        /*010c*/ 	.byte	0x03, 0x1b
        /*010e*/ 	.short	0x00ff


	//----- nvinfo : EIATTR_MERCURY_ISA_VERSION
	.align		4
        /*0110*/ 	.byte	0x03, 0x5f
        /*0112*/ 	.short	0x0101


	//----- nvinfo : EIATTR_VRC_CTA_INIT_COUNT
	.align		4
        /*0114*/ 	.byte	0x02, 0x4a
	.zero		1
	.zero		1


	//----- nvinfo : EIATTR_EXIT_INSTR_OFFSETS
	.align		4
        /*0118*/ 	.byte	0x04, 0x1c
        /*011a*/ 	.short	(.L_58 - .L_57)


	//   ....[0]....
.L_57:
        /*011c*/ 	.word	0x00003b70


	//----- nvinfo : EIATTR_CRS_STACK_SIZE
	.align		4
.L_58:
        /*0120*/ 	.byte	0x04, 0x1e
        /*0122*/ 	.short	(.L_60 - .L_59)
.L_59:
        /*0124*/ 	.word	0x00000000


	//----- nvinfo : EIATTR_CBANK_PARAM_SIZE
	.align		4
.L_60:
        /*0128*/ 	.byte	0x03, 0x19
        /*012a*/ 	.short	0x005c


	//----- nvinfo : EIATTR_PARAM_CBANK
	.align		4
        /*012c*/ 	.byte	0x04, 0x0a
        /*012e*/ 	.short	(.L_62 - .L_61)
	.align		4
.L_61:
        /*0130*/ 	.word	index@(.nv.constant0._Z13update_kernelP17curandStateXORWOWfPjiiPiS2_S2_S2_iiiiiii)
        /*0134*/ 	.short	0x0380
        /*0136*/ 	.short	0x005c


	//----- nvinfo : EIATTR_SW_WAR
	.align		4
.L_62:
        /*0138*/ 	.byte	0x04, 0x36
        /*013a*/ 	.short	(.L_64 - .L_63)
.L_63:
        /*013c*/ 	.word	0x00000008
.L_64:


//--------------------- .nv.info.prepare_message_ta_state --------------------------
	.section	.nv.info.prepare_message_ta_state,"",@"SHT_CUDA_INFO"
	.sectionflags	@""
	.align	4


	//----- nvinfo : EIATTR_CUDA_API_VERSION
	.align		4
        /*0000*/ 	.byte	0x04, 0x37
        /*0002*/ 	.short	(.L_66 - .L_65)
.L_65:
        /*0004*/ 	.word	0x00000082


	//----- nvinfo : EIATTR_KPARAM_INFO
	.align		4
.L_66:
        /*0008*/ 	.byte	0x04, 0x17
        /*000a*/ 	.short	(.L_68 - .L_67)
.L_67:
        /*000c*/ 	.word	0x00000000
        /*0010*/ 	.short	0x0003
        /*0012*/ 	.short	0x0010
        /*0014*/ 	.byte	0x00, 0xf0, 0x11, 0x00


	//----- nvinfo : EIATTR_KPARAM_INFO
	.align		4
.L_68:
        /*0018*/ 	.byte	0x04, 0x17
        /*001a*/ 	.short	(.L_70 - .L_69)
.L_69:
        /*001c*/ 	.word	0x00000000
        /*0020*/ 	.short	0x0002
        /*0022*/ 	.short	0x000c
        /*0024*/ 	.byte	0x00, 0xf0, 0x11, 0x00


	//----- nvinfo : EIATTR_KPARAM_INFO
	.align		4
.L_70:
        /*0028*/ 	.byte	0x04, 0x17
        /*002a*/ 	.short	(.L_72 - .L_71)
.L_71:
        /*002c*/ 	.word	0x00000000
        /*0030*/ 	.short	0x0001
        /*0032*/ 	.short	0x0008
        /*0034*/ 	.byte	0x00, 0xf0, 0x11, 0x00


	//----- nvinfo : EIATTR_KPARAM_INFO
	.align		4
.L_72:
        /*0038*/ 	.byte	0x04, 0x17
        /*003a*/ 	.short	(.L_74 - .L_73)
.L_73:
        /*003c*/ 	.word	0x00000000
        /*0040*/ 	.short	0x0000
        /*0042*/ 	.short	0x0000
        /*0044*/ 	.byte	0x00, 0xf5, 0x21, 0x00


	//----- nvinfo : EIATTR_SPARSE_MMA_MASK
	.align		4
.L_74:
        /*0048*/ 	.byte	0x03, 0x50
        /*004a*/ 	.short	0x0000


	//----- nvinfo : EIATTR_MAXREG_COUNT
	.align		4
        /*004c*/ 	.byte	0x03, 0x1b
        /*004e*/ 	.short	0x00ff


	//----- nvinfo : EIATTR_MERCURY_ISA_VERSION
	.align		4
        /*0050*/ 	.byte	0x03, 0x5f
        /*0052*/ 	.short	0x0101


	//----- nvinfo : EIATTR_VRC_CTA_INIT_COUNT
	.align		4
        /*0054*/ 	.byte	0x02, 0x4a
	.zero		1
	.zero		1


	//----- nvinfo : EIATTR_EXIT_INSTR_OFFSETS
	.align		4
        /*0058*/ 	.byte	0x04, 0x1c
        /*005a*/ 	.short	(.L_76 - .L_75)


	//   ....[0]....
.L_75:
        /*005c*/ 	.word	0x00000070


	//   ....[1]....
        /*0060*/ 	.word	0x000000c0


	//   ....[2]....
        /*0064*/ 	.word	0x00000760


	//   ....[3]....
        /*0068*/ 	.word	0x00000fc0


	//----- nvinfo : EIATTR_CRS_STACK_SIZE
	.align		4
.L_76:
        /*006c*/ 	.byte	0x04, 0x1e
        /*006e*/ 	.short	(.L_78 - .L_77)
.L_77:
        /*0070*/ 	.word	0x00000000


	//----- nvinfo : EIATTR_CBANK_PARAM_SIZE
	.align		4
.L_78:
        /*0074*/ 	.byte	0x03, 0x19
        /*0076*/ 	.short	0x0014


	//----- nvinfo : EIATTR_PARAM_CBANK
	.align		4
        /*0078*/ 	.byte	0x04, 0x0a
        /*007a*/ 	.short	(.L_80 - .L_79)
	.align		4
.L_79:
        /*007c*/ 	.word	index@(.nv.constant0.prepare_message_ta_state)
        /*0080*/ 	.short	0x0380
        /*0082*/ 	.short	0x0014


	//----- nvinfo : EIATTR_SW_WAR
	.align		4
.L_80:
        /*0084*/ 	.byte	0x04, 0x36
        /*0086*/ 	.short	(.L_82 - .L_81)
.L_81:
        /*0088*/ 	.word	0x00000008
.L_82:


//--------------------- .nv.callgraph             --------------------------
	.section	.nv.callgraph,"",@"SHT_CUDA_CALLGRAPH"
	.align	4
	.sectionentsize	8
	.align		4
        /*0000*/ 	.word	0x00000000
	.align		4
        /*0004*/ 	.word	0xffffffff
	.align		4
        /*0008*/ 	.word	0x00000000
	.align		4
        /*000c*/ 	.word	0xfffffffe
	.align		4
        /*0010*/ 	.word	0x00000000
	.align		4
        /*0014*/ 	.word	0xfffffffd
	.align		4
        /*0018*/ 	.word	0x00000000
	.align		4
        /*001c*/ 	.word	0xfffffffc


//--------------------- .nv.constant4             --------------------------
	.section	.nv.constant4,"a",@progbits
	.align	8
	.align		8
.nv.constant4:
        /*0000*/ 	.dword	precalc_xorwow_matrix
	.align		8
        /*0008*/ 	.dword	precalc_xorwow_offset_matrix
	.align		8
        /*0010*/ 	.dword	mrg32k3aM1
	.align		8
        /*0018*/ 	.dword	mrg32k3aM2
	.align		8
        /*0020*/ 	.dword	mrg32k3aM1SubSeq
	.align		8
        /*0028*/ 	.dword	mrg32k3aM2SubSeq
	.align		8
        /*0030*/ 	.dword	mrg32k3aM1Seq
	.align		8
        /*0038*/ 	.dword	mrg32k3aM2Seq


//--------------------- .nv.constant3             --------------------------
	.section	.nv.constant3,"a",@progbits
	.align	8
.nv.constant3:
	.type		__cr_lgamma_table,@object
	.size		__cr_lgamma_table,(.L_8 - __cr_lgamma_table)
__cr_lgamma_table:
        /*0000*/ 	.byte	0x00, 0x00, 0x00, 0x00, 0x00, 0x00, 0x00, 0x00, 0x00, 0x00, 0x00, 0x00, 0x00, 0x00, 0x00, 0x00
        /*0010*/ 	.byte	0xef, 0x39, 0xfa, 0xfe, 0x42, 0x2e, 0xe6, 0x3f, 0x02, 0x20, 0x2a, 0xfa, 0x0b, 0xab, 0xfc, 0x3f
        /*0020*/ 	.byte	0xf9, 0x2c, 0x92, 0x7c, 0xa7, 0x6c, 0x09, 0x40, 0xc9, 0x79, 0x44, 0x3c, 0x64, 0x26, 0x13, 0x40
        /*0030*/ 	.byte	0xca, 0x01, 0xcf, 0x3a, 0x27, 0x51, 0x1a, 0x40, 0x30, 0xcc, 0x2d, 0xf3, 0xe1, 0x0c, 0x21, 0x40
        /*0040*/ 	.byte	0x0d, 0xb7, 0xfc, 0x82, 0x8e, 0x35, 0x25, 0x40
.L_8:


//--------------------- .text._Z13update_kernelP17curandStateXORWOWfPjiiPiS2_S2_S2_iiiiiii --------------------------
	.section	.text._Z13update_kernelP17curandStateXORWOWfPjiiPiS2_S2_S2_iiiiiii,"ax",@progbits
	.align	128
        .global         _Z13update_kernelP17curandStateXORWOWfPjiiPiS2_S2_S2_iiiiiii
        .type           _Z13update_kernelP17curandStateXORWOWfPjiiPiS2_S2_S2_iiiiiii,@function
        .size           _Z13update_kernelP17curandStateXORWOWfPjiiPiS2_S2_S2_iiiiiii,(.L_x_67 - _Z13update_kernelP17curandStateXORWOWfPjiiPiS2_S2_S2_iiiiiii)
        .other          _Z13update_kernelP17curandStateXORWOWfPjiiPiS2_S2_S2_iiiiiii,@"STO_CUDA_ENTRY STV_DEFAULT"
_Z13update_kernelP17curandStateXORWOWfPjiiPiS2_S2_S2_iiiiiii:
.text._Z13update_kernelP17curandStateXORWOWfPjiiPiS2_S2_S2_iiiiiii:
[----:B------:R-:W-:Y:S01]  /*0000*/  LDC R1, c[0x0][0x37c] ;  /* 0x0000df00ff017b82 */ /* 0x000fe20000000800 */
[----:B------:R-:W0:Y:S01]  /*0010*/  S2R R9, SR_TID.X ;  /* 0x0000000000097919 */ /* 0x000e220000002100 */
[----:B------:R-:W1:Y:S06]  /*0020*/  LDCU UR6, c[0x0][0x360] ;  /* 0x00006c00ff0677ac */ /* 0x000e6c0008000800 */
[----:B------:R-:W0:Y:S01]  /*0030*/  S2UR UR4, SR_CTAID.X ;  /* 0x00000000000479c3 */ /* 0x000e220000002500 */
[----:B------:R-:W2:Y:S01]  /*0040*/  LDCU.64 UR8, c[0x0][0x358] ;  /* 0x00006b00ff0877ac */ /* 0x000ea20008000a00 */
[----:B------:R-:W3:Y:S06]  /*0050*/  LDCU UR5, c[0x0][0x3c4] ;  /* 0x00007880ff0577ac */ /* 0x000eec0008000800 */
[----:B------:R-:W0:Y:S08]  /*0060*/  LDC R0, c[0x0][0x360] ;  /* 0x0000d800ff007b82 */ /* 0x000e300000000800 */
[----:B------:R-:W4:Y:S01]  /*0070*/  LDC.64 R16, c[0x0][0x380] ;  /* 0x0000e000ff107b82 */ /* 0x000f220000000a00 */
[----:B0-----:R-:W-:-:S04]  /*0080*/  IMAD R9, R0, UR4, R9 ;  /* 0x0000000400097c24 */ /* 0x001fc8000f8e0209 */
[----:B----4-:R-:W-:-:S05]  /*0090*/  IMAD.WIDE R16, R9, 0x30, R16 ;  /* 0x0000003009107825 */ /* 0x010fca00078e0210 */
[----:B--2---:R0:W5:Y:S04]  /*00a0*/  LDG.E R0, desc[UR8][R16.64+0x20] ;  /* 0x0000200810007981 */ /* 0x004168000c1e1900 */
[----:B------:R0:W5:Y:S04]  /*00b0*/  LDG.E.64 R18, desc[UR8][R16.64+0x28] ;  /* 0x0000280810127981 */ /* 0x000168000c1e1b00 */
[----:B------:R0:W5:Y:S04]  /*00c0*/  LDG.E.64 R20, desc[UR8][R16.64] ;  /* 0x0000000810147981 */ /* 0x000168000c1e1b00 */
[----:B------:R0:W5:Y:S04]  /*00d0*/  LDG.E.64 R22, desc[UR8][R16.64+0x8] ;  /* 0x0000080810167981 */ /* 0x000168000c1e1b00 */
[----:B------:R0:W5:Y:S04]  /*00e0*/  LDG.E.64 R24, desc[UR8][R16.64+0x10] ;  /* 0x0000100810187981 */ /* 0x000168000c1e1b00 */
[----:B------:R0:W5:Y:S01]  /*00f0*/  LDG.E.64 R26, desc[UR8][R16.64+0x18] ;  /* 0x00001808101a7981 */ /* 0x000162000c1e1b00 */
[----:B------:R-:W1:Y:S01]  /*0100*/  LDCU UR4, c[0x0][0x370] ;  /* 0x00006e00ff0477ac */ /* 0x000e620008000800 */
[----:B---3--:R-:W-:Y:S01]  /*0110*/  ISETP.GE.U32.AND P0, PT, R9, UR5, PT ;  /* 0x0000000509007c0c */ /* 0x008fe2000bf06070 */
[----:B------:R-:W-:Y:S01]  /*0120*/  BSSY.RECONVERGENT B1, `(.L_x_0) ;  /* 0x000039e000017945 */ /* 0x000fe20003800200 */
[----:B-1----:R-:W-:-:S11]  /*0130*/  UIMAD UR6, UR6, UR4, URZ ;  /* 0x00000004060672a4 */ /* 0x002fd6000f8e02ff */
[----:B0-----:R-:W-:Y:S05]  /*0140*/  @P0 BRA `(.L_x_1) ;  /* 0x00000038006c0947 */ /* 0x001fea0003800000 */
[----:B------:R-:W0:Y:S02]  /*0150*/  LDCU UR4, c[0x0][0x388] ;  /* 0x00007100ff0477ac */ /* 0x000e240008000800 */
[----:B0-----:R-:W0:Y:S08]  /*0160*/  F2F.F64.F32 R6, UR4 ;  /* 0x0000000400067d10 */ /* 0x001e300008201800 */
[----:B0-----:R-:W0:Y:S01]  /*0170*/  MUFU.RCP64H R3, R7 ;  /* 0x0000000700037308 */ /* 0x001e220000001800 */
[----:B------:R-:W-:-:S05]  /*0180*/  VIADD R2, R7, 0x300402 ;  /* 0x0030040207027836 */ /* 0x000fca0000000000 */
[----:B------:R-:W-:Y:S01]  /*0190*/  FSETP.GEU.AND P0, PT, |R2|, 5.8789094863358348022e-39, PT ;  /* 0x004004020200780b */ /* 0x000fe20003f0e200 */
[----:B0-----:R-:W-:-:S08]  /*01a0*/  DFMA R4, -R6, R2, 1 ;  /* 0x3ff000000604742b */ /* 0x001fd00000000102 */
[----:B------:R-:W-:-:S08]  /*01b0*/  DFMA R4, R4, R4, R4 ;  /* 0x000000040404722b */ /* 0x000fd00000000004 */
[----:B------:R-:W-:Y:S01]  /*01c0*/  DFMA R4, R2, R4, R2 ;  /* 0x000000040204722b */ /* 0x000fe20000000002 */
[--C-:B------:R-:W-:Y:S01]  /*01d0*/  SHF.R.S32.HI R3, RZ, 0x1f, R9.reuse ;  /* 0x0000001fff037819 */ /* 0x100fe20000011409 */
[----:B------:R-:W-:-:S06]  /*01e0*/  IMAD.MOV.U32 R2, RZ, RZ, R9 ;  /* 0x000000ffff027224 */ /* 0x000fcc00078e0009 */
[----:B------:R-:W-:-:S08]  /*01f0*/  DFMA R28, -R6, R4, 1 ;  /* 0x3ff00000061c742b */ /* 0x000fd00000000104 */
[----:B------:R-:W-:Y:S01]  /*0200*/  DFMA R28, R4, R28, R4 ;  /* 0x0000001c041c722b */ /* 0x000fe20000000004 */
[----:B------:R-:W-:Y:S10]  /*0210*/  @P0 BRA `(.L_x_2) ;  /* 0x0000000000100947 */ /* 0x000ff40003800000 */
[----:B------:R-:W-:-:S05]  /*0220*/  LOP3.LUT R4, R7, 0x7fffffff, RZ, 0xc0, !PT ;  /* 0x7fffffff07047812 */ /* 0x000fca00078ec0ff */
[----:B------:R-:W-:Y:S01]  /*0230*/  VIADD R10, R4, 0xfff00000 ;  /* 0xfff00000040a7836 */ /* 0x000fe20000000000 */
[----:B------:R-:W-:-:S07]  /*0240*/  MOV R4, 0x260 ;  /* 0x0000026000047802 */ /* 0x000fce0000000f00 */
[----:B-----5:R-:W-:Y:S05]  /*0250*/  CALL.REL.NOINC `($__internal_0_$__cuda_sm20_dblrcp_rn_slowpath_v3) ;  /* 0x0000003800487944 */ /* 0x020fea0003c00000 */
.L_x_2:
[----:B------:R-:W0:Y:S01]  /*0260*/  LDCU UR4, c[0x0][0x3c0] ;  /* 0x00007800ff0477ac */ /* 0x000e220008000800 */
[----:B------:R-:W1:Y:S01]  /*0270*/  LDCU UR5, c[0x0][0x3c8] ;  /* 0x00007900ff0577ac */ /* 0x000e620008000800 */
[----:B0-----:R-:W-:-:S04]  /*0280*/  UISETP.GE.AND UP0, UPT, UR4, 0x1, UPT ;  /* 0x000000010400788c */ /* 0x001fc8000bf06270 */
[----:B-1----:R-:W-:-:S09]  /*0290*/  UISETP.EQ.OR UP0, UPT, UR5, URZ, !UP0 ;  /* 0x000000ff0500728c */ /* 0x002fd2000c702670 */
[----:B------:R-:W-:Y:S05]  /*02a0*/  BRA.U UP0, `(.L_x_1) ;  /* 0x0000003900147547 */ /* 0x000fea000b800000 */
[----:B------:R-:W0:Y:S08]  /*02b0*/  LDC R5, c[0x0][0x39c] ;  /* 0x0000e700ff057b82 */ /* 0x000e300000000800 */
[----:B------:R-:W1:Y:S08]  /*02c0*/  LDC.64 R30, c[0x0][0x3b0] ;  /* 0x0000ec00ff1e7b82 */ /* 0x000e700000000a00 */
[----:B------:R-:W2:Y:S08]  /*02d0*/  LDC R8, c[0x0][0x3cc] ;  /* 0x0000f300ff087b82 */ /* 0x000eb00000000800 */
[----:B------:R-:W3:Y:S01]  /*02e0*/  LDC R10, c[0x0][0x3d8] ;  /* 0x0000f600ff0a7b82 */ /* 0x000ee20000000800 */
[----:B0-----:R-:W-:-:S04]  /*02f0*/  IMAD R5, R5, UR4, RZ ;  /* 0x0000000405057c24 */ /* 0x001fc8000f8e02ff */
[----:B-1----:R-:W-:Y:S01]  /*0300*/  IMAD.WIDE R30, R5, 0x4, R30 ;  /* 0x00000004051e7825 */ /* 0x002fe200078e021e */
[C---:B--2---:R-:W-:Y:S02]  /*0310*/  LOP3.LUT R4, R8.reuse, 0xf, RZ, 0xc0, !PT ;  /* 0x0000000f08047812 */ /* 0x044fe400078ec0ff */
[C---:B------:R-:W-:Y:S02]  /*0320*/  LOP3.LUT R5, R8.reuse, 0x7, RZ, 0xc0, !PT ;  /* 0x0000000708057812 */ /* 0x040fe400078ec0ff */
[----:B------:R-:W-:Y:S01]  /*0330*/  LOP3.LUT R6, R8, 0x7ffffff0, RZ, 0xc0, !PT ;  /* 0x7ffffff008067812 */ /* 0x000fe200078ec0ff */
[----:B------:R-:W-:Y:S01]  /*0340*/  VIADD R11, R4, 0xffffffff ;  /* 0xffffffff040b7836 */ /* 0x000fe20000000000 */
[C---:B------:R-:W-:Y:S01]  /*0350*/  LOP3.LUT R7, R8.reuse, 0x3, RZ, 0xc0, !PT ;  /* 0x0000000308077812 */ /* 0x040fe200078ec0ff */
[----:B------:R-:W-:Y:S01]  /*0360*/  VIADD R8, R8, 0xffffffff ;  /* 0xffffffff08087836 */ /* 0x000fe20000000000 */
[C---:B---3--:R-:W-:Y:S01]  /*0370*/  LOP3.LUT R9, R10.reuse, 0x3, RZ, 0xc0, !PT ;  /* 0x000000030a097812 */ /* 0x048fe200078ec0ff */
[----:B------:R-:W-:Y:S01]  /*0380*/  VIADD R12, R5, 0xffffffff ;  /* 0xffffffff050c7836 */ /* 0x000fe20000000000 */
[----:B------:R-:W-:-:S07]  /*0390*/  LOP3.LUT R10, R10, 0x7ffffffc, RZ, 0xc0, !PT ;  /* 0x7ffffffc0a0a7812 */ /* 0x000fce00078ec0ff */
.L_x_47:
[----:B------:R-:W0:Y:S01]  /*03a0*/  LDCU UR4, c[0x0][0x3c0] ;  /* 0x00007800ff0477ac */ /* 0x000e220008000800 */
[----:B------:R-:W-:Y:S01]  /*03b0*/  IMAD.MOV.U32 R13, RZ, RZ, RZ ;  /* 0x000000ffff0d7224 */ /* 0x000fe200078e00ff */
[----:B------:R-:W0:Y:S01]  /*03c0*/  LDCU UR5, c[0x0][0x3cc] ;  /* 0x00007980ff0577ac */ /* 0x000e220008000800 */
[----:B-1----:R-:W1:Y:S01]  /*03d0*/  LDCU.64 UR10, c[0x0][0x390] ;  /* 0x00007200ff0a77ac */ /* 0x002e620008000a00 */
[----:B0-----:R-:W-:-:S06]  /*03e0*/  UIMAD.WIDE UR4, UR5, UR4, URZ ;  /* 0x00000004050472a5 */ /* 0x001fcc000f8e02ff */
[C---:B------:R-:W-:Y:S02]  /*03f0*/  IMAD R14, R2.reuse, UR5, RZ ;  /* 0x00000005020e7c24 */ /* 0x040fe4000f8e02ff */
[----:B--234-:R-:W-:-:S04]  /*0400*/  IMAD.WIDE.U32 R34, R2, UR4, RZ ;  /* 0x0000000402227c25 */ /* 0x01cfc8000f8e00ff */
[----:B------:R-:W-:Y:S01]  /*0410*/  IMAD R15, R3, UR4, R14 ;  /* 0x00000004030f7c24 */ /* 0x000fe2000f8e020e */
[----:B-1----:R-:W-:Y:S01]  /*0420*/  LEA R32, P0, R34, UR10, 0x2 ;  /* 0x0000000a22207c11 */ /* 0x002fe2000f8010ff */
[----:B------:R-:W-:Y:S02]  /*0430*/  IMAD.MOV.U32 R14, RZ, RZ, RZ ;  /* 0x000000ffff0e7224 */ /* 0x000fe400078e00ff */
[----:B------:R-:W-:-:S05]  /*0440*/  IMAD.IADD R15, R35, 0x1, R15 ;  /* 0x00000001230f7824 */ /* 0x000fca00078e020f */
[----:B------:R-:W-:-:S07]  /*0450*/  LEA.HI.X R33, R34, UR11, R15, 0x2, P0 ;  /* 0x0000000b22217c11 */ /* 0x000fce00080f140f */
.L_x_46:
[----:B0-----:R-:W0:Y:S01]  /*0460*/  LDCU UR4, c[0x0][0x3c4] ;  /* 0x00007880ff0477ac */ /* 0x001e220008000800 */
[----:B-1----:R-:W1:Y:S01]  /*0470*/  LDCU UR5, c[0x0][0x3c4] ;  /* 0x00007880ff0577ac */ /* 0x002e620008000800 */
[----:B--2---:R-:W2:Y:S01]  /*0480*/  LDCU.64 UR10, c[0x0][0x3b8] ;  /* 0x00007700ff0a77ac */ /* 0x004ea20008000a00 */
[----:B---3--:R-:W3:Y:S01]  /*0490*/  LDCU.64 UR12, c[0x0][0x3a0] ;  /* 0x00007400ff0c77ac */ /* 0x008ee20008000a00 */
[----:B0-----:R-:W-:Y:S01]  /*04a0*/  USHF.R.S32.HI UR4, URZ, 0x1f, UR4 ;  /* 0x0000001fff047899 */ /* 0x001fe20008011404 */
[----:B-1----:R-:W-:Y:S02]  /*04b0*/  IMAD R36, R14, UR5, RZ ;  /* 0x000000050e247c24 */ /* 0x002fe4000f8e02ff */
[C---:B----4-:R-:W-:Y:S01]  /*04c0*/  IMAD.WIDE.U32 R34, R13.reuse, UR5, R2 ;  /* 0x000000050d227c25 */ /* 0x050fe2000f8e0002 */
[----:B------:R-:W0:Y:S03]  /*04d0*/  LDCU UR5, c[0x0][0x3c8] ;  /* 0x00007900ff0577ac */ /* 0x000e260008000800 */
[----:B------:R-:W-:Y:S01]  /*04e0*/  IMAD R15, R13, UR4, R36 ;  /* 0x000000040d0f7c24 */ /* 0x000fe2000f8e0224 */
[----:B--2---:R-:W-:-:S03]  /*04f0*/  LEA R36, P0, R34, UR10, 0x2 ;  /* 0x0000000a22247c11 */ /* 0x004fc6000f8010ff */
[----:B------:R-:W1:Y:S01]  /*0500*/  LDCU UR4, c[0x0][0x3c8] ;  /* 0x00007900ff0477ac */ /* 0x000e620008000800 */
[----:B------:R-:W-:-:S05]  /*0510*/  IMAD.IADD R15, R35, 0x1, R15 ;  /* 0x00000001230f7824 */ /* 0x000fca00078e020f */
[----:B------:R-:W-:Y:S01]  /*0520*/  LEA.HI.X R37, R34, UR11, R15, 0x2, P0 ;  /* 0x0000000b22257c11 */ /* 0x000fe200080f140f */
[----:B------:R-:W-:-:S04]  /*0530*/  IMAD.SHL.U32 R34, R2, 0x4, RZ ;  /* 0x0000000402227824 */ /* 0x000fc800078e00ff */
[----:B------:R-:W2:Y:S01]  /*0540*/  LDG.E R36, desc[UR8][R36.64] ;  /* 0x0000000824247981 */ /* 0x000ea2000c1e1900 */
[----:B------:R-:W-:Y:S02]  /*0550*/  SHF.L.U64.HI R15, R2, 0x2, R3 ;  /* 0x00000002020f7819 */ /* 0x000fe40000010203 */
[----:B---3--:R-:W-:-:S04]  /*0560*/  IADD3 R34, P0, PT, R34, UR12, RZ ;  /* 0x0000000c22227c10 */ /* 0x008fc8000ff1e0ff */
[----:B------:R-:W-:-:S05]  /*0570*/  IADD3.X R35, PT, PT, R15, UR13, RZ, P0, !PT ;  /* 0x0000000d0f237c10 */ /* 0x000fca00087fe4ff */
[----:B-----5:R3:W5:Y:S01]  /*0580*/  LDG.E R15, desc[UR8][R34.64] ;  /* 0x00000008220f7981 */ /* 0x020762000c1e1900 */
[----:B------:R-:W-:Y:S01]  /*0590*/  IADD3 R13, P0, PT, R13, 0x1, RZ ;  /* 0x000000010d0d7810 */ /* 0x000fe20007f1e0ff */
[----:B-1----:R-:W-:Y:S01]  /*05a0*/  USHF.R.S32.HI UR4, URZ, 0x1f, UR4 ;  /* 0x0000001fff047899 */ /* 0x002fe20008011404 */
[----:B------:R-:W-:Y:S03]  /*05b0*/  BSSY.RECONVERGENT B0, `(.L_x_3) ;  /* 0x000034a000007945 */ /* 0x000fe60003800200 */
[----:B------:R-:W-:Y:S01]  /*05c0*/  IMAD.X R14, RZ, RZ, R14, P0 ;  /* 0x000000ffff0e7224 */ /* 0x000fe200000e060e */
[----:B0-----:R-:W-:-:S04]  /*05d0*/  ISETP.NE.U32.AND P0, PT, R13, UR5, PT ;  /* 0x000000050d007c0c */ /* 0x001fc8000bf05070 */
[----:B------:R-:W-:Y:S02]  /*05e0*/  ISETP.NE.AND.EX P0, PT, R14, UR4, PT, P0 ;  /* 0x000000040e007c0c */ /* 0x000fe4000bf05300 */
[----:B--2---:R-:W-:-:S13]  /*05f0*/  ISETP.GT.AND P1, PT, R36, RZ, PT ;  /* 0x000000ff2400720c */ /* 0x004fda0003f24270 */
[----:B---3--:R-:W-:Y:S05]  /*0600*/  @P1 BRA `(.L_x_4) ;  /* 0x0000000800d81947 */ /* 0x008fea0003800000 */
[----:B-----5:R-:W-:-:S04]  /*0610*/  ISETP.NE.AND P1, PT, R15, -0x1, PT ;  /* 0xffffffff0f00780c */ /* 0x020fc80003f25270 */
[----:B------:R-:W-:-:S13]  /*0620*/  ISETP.NE.AND P1, PT, R36, RZ, P1 ;  /* 0x000000ff2400720c */ /* 0x000fda0000f25270 */
[----:B------:R-:W-:Y:S05]  /*0630*/  @!P1 BRA `(.L_x_5) ;  /* 0x0000003400049947 */ /* 0x000fea0003800000 */
[----:B------:R-:W-:-:S07]  /*0640*/  IMAD.MOV.U32 R38, RZ, RZ, RZ ;  /* 0x000000ffff267224 */ /* 0x000fce00078e00ff */
.L_x_15:
[----:B012---:R-:W0:Y:S08]  /*0650*/  LDC R43, c[0x0][0x3cc] ;  /* 0x0000f300ff2b7b82 */ /* 0x007e300000000800 */
[----:B------:R-:W1:Y:S01]  /*0660*/  LDC R39, c[0x0][0x3c0] ;  /* 0x0000f000ff277b82 */ /* 0x000e620000000800 */
[----:B0-----:R-:W-:-:S04]  /*0670*/  IMAD R41, R38, R43, RZ ;  /* 0x0000002b26297224 */ /* 0x001fc800078e02ff */
[----:B---34-:R-:W-:Y:S02]  /*0680*/  IMAD.IADD R37, R41, 0x1, R8 ;  /* 0x0000000129257824 */ /* 0x018fe400078e0208 */
[----:B-1----:R-:W-:Y:S02]  /*0690*/  IMAD R35, R15, R39, R38 ;  /* 0x000000270f237224 */ /* 0x002fe400078e0226 */
[----:B------:R-:W-:-:S04]  /*06a0*/  IMAD.WIDE R36, R37, 0x4, R32 ;  /* 0x0000000425247825 */ /* 0x000fc800078e0220 */
[----:B------:R-:W-:Y:S02]  /*06b0*/  IMAD.WIDE R34, R35, 0x4, R30 ;  /* 0x0000000423227825 */ /* 0x000fe400078e021e */
[----:B------:R-:W2:Y:S04]  /*06c0*/  LDG.E R37, desc[UR8][R36.64] ;  /* 0x0000000824257981 */ /* 0x000ea8000c1e1900 */
[----:B------:R-:W2:Y:S01]  /*06d0*/  LDG.E R34, desc[UR8][R34.64] ;  /* 0x0000000822227981 */ /* 0x000ea2000c1e1900 */
[----:B------:R-:W-:Y:S01]  /*06e0*/  BSSY.RECONVERGENT B2, `(.L_x_6) ;  /* 0x0000017000027945 */ /* 0x000fe20003800200 */
[----:B--2---:R-:W-:-:S04]  /*06f0*/  LOP3.LUT R40, R37, R34, RZ, 0xfc, !PT ;  /* 0x0000002225287212 */ /* 0x004fc800078efcff */
[----:B------:R-:W-:-:S04]  /*0700*/  ISETP.NE.AND P1, PT, R40, -0x1, PT ;  /* 0xffffffff2800780c */ /* 0x000fc80003f25270 */
[----:B------:R-:W-:Y:S02]  /*0710*/  ISETP.LT.OR P2, PT, R43, 0x1, !P1 ;  /* 0x000000012b00780c */ /* 0x000fe40004f41670 */
[----:B------:R-:W-:Y:S02]  /*0720*/  LOP3.LUT R40, RZ, R40, RZ, 0x33, !PT ;  /* 0x00000028ff287212 */ /* 0x000fe400078e33ff */
[----:B------:R-:W-:-:S09]  /*0730*/  PLOP3.LUT P1, PT, P1, PT, PT, 0x8, 0x80 ;  /* 0x000000000080781c */ /* 0x000fd20000f2e170 */
[----:B------:R-:W-:Y:S05]  /*0740*/  @P2 BRA `(.L_x_7) ;  /* 0x0000000000402947 */ /* 0x000fea0003800000 */
[----:B------:R-:W-:-:S04]  /*0750*/  IMAD.WIDE.U32 R34, R41, 0x4, R32 ;  /* 0x0000000429227825 */ /* 0x000fc800078e0020 */
[----:B------:R-:W-:Y:S02]  /*0760*/  IMAD.MOV.U32 R37, RZ, RZ, R34 ;  /* 0x000000ffff257224 */ /* 0x000fe400078e0022 */
[----:B------:R-:W-:Y:S02]  /*0770*/  IMAD.MOV.U32 R42, RZ, RZ, R35 ;  /* 0x000000ffff2a7224 */ /* 0x000fe400078e0023 */
[----:B------:R-:W-:-:S07]  /*0780*/  IMAD.MOV.U32 R36, RZ, RZ, RZ ;  /* 0x000000ffff247224 */ /* 0x000fce00078e00ff */
.L_x_8:
[----:B0-----:R-:W-:Y:S02]  /*0790*/  IMAD.MOV.U32 R34, RZ, RZ, R37 ;  /* 0x000000ffff227224 */ /* 0x001fe400078e0025 */
[----:B------:R-:W-:-:S05]  /*07a0*/  IMAD.MOV.U32 R35, RZ, RZ, R42 ;  /* 0x000000ffff237224 */ /* 0x000fca00078e002a */
[----:B------:R-:W2:Y:S01]  /*07b0*/  LDG.E R37, desc[UR8][R34.64] ;  /* 0x0000000822257981 */ /* 0x000ea2000c1e1900 */
[----:B------:R-:W-:-:S05]  /*07c0*/  VIADD R36, R36, 0x1 ;  /* 0x0000000124247836 */ /* 0x000fca0000000000 */
[----:B------:R-:W-:Y:S02]  /*07d0*/  ISETP.LT.AND P4, PT, R36, R43, PT ;  /* 0x0000002b2400720c */ /* 0x000fe40003f81270 */
[C---:B--2---:R-:W-:Y:S02]  /*07e0*/  LOP3.LUT R45, R37.reuse, R40, RZ, 0x3c, !PT ;  /* 0x00000028252d7212 */ /* 0x044fe400078e3cff */
[----:B------:R-:W-:Y:S02]  /*07f0*/  LOP3.LUT P2, R40, R37, RZ, R40, 0xa0, !PT ;  /* 0x000000ff25287212 */ /* 0x000fe4000784a028 */
[----:B------:R-:W-:Y:S01]  /*0800*/  IADD3 R37, P3, PT, R34, 0x4, RZ ;  /* 0x0000000422257810 */ /* 0x000fe20007f7e0ff */
[----:B------:R0:W-:Y:S01]  /*0810*/  STG.E desc[UR8][R34.64], R45 ;  /* 0x0000002d22007986 */ /* 0x0001e2000c101908 */
[----:B------:R-:W-:-:S03]  /*0820*/  PLOP3.LUT P1, PT, P2, PT, PT, 0x8, 0x80 ;  /* 0x000000000080781c */ /* 0x000fc6000172e170 */
[----:B------:R-:W-:-:S06]  /*0830*/  IMAD.X R42, RZ, RZ, R35, P3 ;  /* 0x000000ffff2a7224 */ /* 0x000fcc00018e0623 */
[----:B------:R-:W-:Y:S05]  /*0840*/  @P2 BRA P4, `(.L_x_8) ;  /* 0xfffffffc00d02947 */ /* 0x000fea000203ffff */
.L_x_7:
[----:B------:R-:W-:Y:S05]  /*0850*/  BSYNC.RECONVERGENT B2 ;  /* 0x0000000000027941 */ /* 0x000fea0003800200 */
.L_x_6:
[----:B------:R-:W-:Y:S01]  /*0860*/  ISETP.LT.OR P1, PT, R43, 0x1, P1 ;  /* 0x000000012b00780c */ /* 0x000fe20000f21670 */
[----:B------:R-:W-:-:S12]  /*0870*/  BSSY.RECONVERGENT B2, `(.L_x_9) ;  /* 0x000008b000027945 */ /* 0x000fd80003800200 */
[----:B------:R-:W-:Y:S05]  /*0880*/  @P1 BRA `(.L_x_10) ;  /* 0x0000000800241947 */ /* 0x000fea0003800000 */
[----:B------:R-:W-:Y:S01]  /*0890*/  ISETP.GE.U32.AND P1, PT, R8, 0xf, PT ;  /* 0x0000000f0800780c */ /* 0x000fe20003f26070 */
[----:B------:R-:W-:-:S12]  /*08a0*/  IMAD.MOV.U32 R42, RZ, RZ, RZ ;  /* 0x000000ffff2a7224 */ /* 0x000fd800078e00ff */
[----:B------:R-:W-:Y:S05]  /*08b0*/  @!P1 BRA `(.L_x_11) ;  /* 0x0000000000dc9947 */ /* 0x000fea0003800000 */
[----:B------:R-:W-:-:S05]  /*08c0*/  UMOV UR4, URZ ;  /* 0x000000ff00047c82 */ /* 0x000fca0008000000 */
.L_x_12:
[----:B01----:R-:W-:-:S04]  /*08d0*/  VIADD R35, R41, UR4 ;  /* 0x0000000429237c36 */ /* 0x003fc80008000000 */
[----:B------:R-:W-:-:S05]  /*08e0*/  IMAD.WIDE.U32 R34, R35, 0x4, R32 ;  /* 0x0000000423227825 */ /* 0x000fca00078e0020 */
[----:B------:R-:W2:Y:S04]  /*08f0*/  LDG.E R45, desc[UR8][R34.64] ;  /* 0x00000008222d7981 */ /* 0x000ea8000c1e1900 */
[----:B------:R-:W3:Y:S04]  /*0900*/  LDG.E R49, desc[UR8][R34.64+0x4] ;  /* 0x0000040822317981 */ /* 0x000ee8000c1e1900 */
[----:B------:R-:W4:Y:S04]  /*0910*/  LDG.E R43, desc[UR8][R34.64+0x14] ;  /* 0x00001408222b7981 */ /* 0x000f28000c1e1900 */
[----:B------:R-:W5:Y:S04]  /*0920*/  LDG.E R37, desc[UR8][R34.64+0x18] ;  /* 0x0000180822257981 */ /* 0x000f68000c1e1900 */
[----:B------:R-:W5:Y:S04]  /*0930*/  LDG.E R51, desc[UR8][R34.64+0x8] ;  /* 0x0000080822337981 */ /* 0x000f68000c1e1900 */
[----:B------:R-:W5:Y:S04]  /*0940*/  LDG.E R53, desc[UR8][R34.64+0xc] ;  /* 0x00000c0822357981 */ /* 0x000f68000c1e1900 */
[----:B------:R-:W5:Y:S04]  /*0950*/  LDG.E R36, desc[UR8][R34.64+0x10] ;  /* 0x0000100822247981 */ /* 0x000f68000c1e1900 */
[----:B------:R-:W5:Y:S04]  /*0960*/  LDG.E R46, desc[UR8][R34.64+0x20] ;  /* 0x00002008222e7981 */ /* 0x000f68000c1e1900 */
[----:B------:R-:W5:Y:S04]  /*0970*/  LDG.E R48, desc[UR8][R34.64+0x28] ;  /* 0x0000280822307981 */ /* 0x000f68000c1e1900 */
[----:B------:R-:W5:Y:S04]  /*0980*/  LDG.E R50, desc[UR8][R34.64+0x2c] ;  /* 0x00002c0822327981 */ /* 0x000f68000c1e1900 */
[----:B------:R-:W5:Y:S01]  /*0990*/  LDG.E R52, desc[UR8][R34.64+0x30] ;  /* 0x0000300822347981 */ /* 0x000f62000c1e1900 */
[----:B--2---:R-:W-:-:S03]  /*09a0*/  LOP3.LUT R47, R45, R40, RZ, 0xfc, !PT ;  /* 0x000000282d2f7212 */ /* 0x004fc600078efcff */
[----:B------:R-:W2:Y:S01]  /*09b0*/  LDG.E R45, desc[UR8][R34.64+0x1c] ;  /* 0x00001c08222d7981 */ /* 0x000ea2000c1e1900 */
[----:B---3--:R-:W-:-:S03]  /*09c0*/  LOP3.LUT R49, R49, R40, RZ, 0xfc, !PT ;  /* 0x0000002831317212 */ /* 0x008fc600078efcff */
[----:B------:R0:W-:Y:S01]  /*09d0*/  STG.E desc[UR8][R34.64], R47 ;  /* 0x0000002f22007986 */ /* 0x0001e2000c101908 */
[----:B----4-:R-:W-:-:S03]  /*09e0*/  LOP3.LUT R42, R43, R40, RZ, 0xfc, !PT ;  /* 0x000000282b2a7212 */ /* 0x010fc600078efcff */
[----:B------:R1:W-:Y:S01]  /*09f0*/  STG.E desc[UR8][R34.64+0x4], R49 ;  /* 0x0000043122007986 */ /* 0x0003e2000c101908 */
[----:B-----5:R-:W-:-:S03]  /*0a00*/  LOP3.LUT R44, R37, R40, RZ, 0xfc, !PT ;  /* 0x00000028252c7212 */ /* 0x020fc600078efcff */
[----:B------:R-:W3:Y:S04]  /*0a10*/  LDG.E R43, desc[UR8][R34.64+0x38] ;  /* 0x00003808222b7981 */ /* 0x000ee8000c1e1900 */
[----:B0-----:R-:W4:Y:S04]  /*0a20*/  LDG.E R47, desc[UR8][R34.64+0x24] ;  /* 0x00002408222f7981 */ /* 0x001f28000c1e1900 */
[----:B-1----:R-:W5:Y:S04]  /*0a30*/  LDG.E R49, desc[UR8][R34.64+0x34] ;  /* 0x0000340822317981 */ /* 0x002f68000c1e1900 */
[----:B------:R-:W5:Y:S01]  /*0a40*/  LDG.E R37, desc[UR8][R34.64+0x3c] ;  /* 0x00003c0822257981 */ /* 0x000f62000c1e1900 */
[----:B------:R-:W-:-:S02]  /*0a50*/  LOP3.LUT R51, R51, R40, RZ, 0xfc, !PT ;  /* 0x0000002833337212 */ /* 0x000fc400078efcff */
[-C--:B------:R-:W-:Y:S02]  /*0a60*/  LOP3.LUT R53, R53, R40.reuse, RZ, 0xfc, !PT ;  /* 0x0000002835357212 */ /* 0x080fe400078efcff */
[-C--:B------:R-:W-:Y:S01]  /*0a70*/  LOP3.LUT R36, R36, R40.reuse, RZ, 0xfc, !PT ;  /* 0x0000002824247212 */ /* 0x080fe200078efcff */
[----:B------:R0:W-:Y:S04]  /*0a80*/  STG.E desc[UR8][R34.64+0x8], R51 ;  /* 0x0000083322007986 */ /* 0x0001e8000c101908 */
[----:B------:R1:W-:Y:S01]  /*0a90*/  STG.E desc[UR8][R34.64+0xc], R53 ;  /* 0x00000c3522007986 */ /* 0x0003e2000c101908 */
[-C--:B------:R-:W-:Y:S02]  /*0aa0*/  LOP3.LUT R50, R50, R40.reuse, RZ, 0xfc, !PT ;  /* 0x0000002832327212 */ /* 0x080fe400078efcff */
[----:B------:R-:W-:-:S02]  /*0ab0*/  LOP3.LUT R52, R52, R40, RZ, 0xfc, !PT ;  /* 0x0000002834347212 */ /* 0x000fc400078efcff */
[-C--:B0-----:R-:W-:Y:S02]  /*0ac0*/  LOP3.LUT R51, R46, R40.reuse, RZ, 0xfc, !PT ;  /* 0x000000282e337212 */ /* 0x081fe400078efcff */
[----:B-1----:R-:W-:Y:S01]  /*0ad0*/  LOP3.LUT R53, R48, R40, RZ, 0xfc, !PT ;  /* 0x0000002830357212 */ /* 0x002fe200078efcff */
[----:B------:R-:W-:Y:S01]  /*0ae0*/  UIADD3 UR4, UPT, UPT, UR4, 0x10, URZ ;  /* 0x0000001004047890 */ /* 0x000fe2000fffe0ff */
[----:B------:R1:W-:Y:S04]  /*0af0*/  STG.E desc[UR8][R34.64+0x10], R36 ;  /* 0x0000102422007986 */ /* 0x0003e8000c101908 */
[----:B------:R1:W-:Y:S04]  /*0b00*/  STG.E desc[UR8][R34.64+0x14], R42 ;  /* 0x0000142a22007986 */ /* 0x0003e8000c101908 */
[----:B------:R1:W-:Y:S04]  /*0b10*/  STG.E desc[UR8][R34.64+0x18], R44 ;  /* 0x0000182c22007986 */ /* 0x0003e8000c101908 */
[----:B------:R1:W-:Y:S04]  /*0b20*/  STG.E desc[UR8][R34.64+0x20], R51 ;  /* 0x0000203322007986 */ /* 0x0003e8000c101908 */
[----:B------:R1:W-:Y:S04]  /*0b30*/  STG.E desc[UR8][R34.64+0x28], R53 ;  /* 0x0000283522007986 */ /* 0x0003e8000c101908 */
[----:B------:R1:W-:Y:S04]  /*0b40*/  STG.E desc[UR8][R34.64+0x2c], R50 ;  /* 0x00002c3222007986 */ /* 0x0003e8000c101908 */
[----:B------:R1:W-:Y:S01]  /*0b50*/  STG.E desc[UR8][R34.64+0x30], R52 ;  /* 0x0000303422007986 */ /* 0x0003e2000c101908 */
[----:B------:R-:W-:-:S02]  /*0b60*/  ISETP.NE.AND P1, PT, R6, UR4, PT ;  /* 0x0000000406007c0c */ /* 0x000fc4000bf25270 */
[----:B--2---:R-:W-:-:S05]  /*0b70*/  LOP3.LUT R45, R45, R40, RZ, 0xfc, !PT ;  /* 0x000000282d2d7212 */ /* 0x004fca00078efcff */
[----:B------:R1:W-:Y:S01]  /*0b80*/  STG.E desc[UR8][R34.64+0x1c], R45 ;  /* 0x00001c2d22007986 */ /* 0x0003e2000c101908 */
[-C--:B---3--:R-:W-:Y:S02]  /*0b90*/  LOP3.LUT R43, R43, R40.reuse, RZ, 0xfc, !PT ;  /* 0x000000282b2b7212 */ /* 0x088fe400078efcff */
[-C--:B----4-:R-:W-:Y:S02]  /*0ba0*/  LOP3.LUT R47, R47, R40.reuse, RZ, 0xfc, !PT ;  /* 0x000000282f2f7212 */ /* 0x090fe400078efcff */
[-C--:B-----5:R-:W-:Y:S02]  /*0bb0*/  LOP3.LUT R49, R49, R40.reuse, RZ, 0xfc, !PT ;  /* 0x0000002831317212 */ /* 0x0a0fe400078efcff */
[----:B------:R-:W-:Y:S01]  /*0bc0*/  LOP3.LUT R37, R37, R40, RZ, 0xfc, !PT ;  /* 0x0000002825257212 */ /* 0x000fe200078efcff */
[----:B------:R1:W-:Y:S04]  /*0bd0*/  STG.E desc[UR8][R34.64+0x24], R47 ;  /* 0x0000242f22007986 */ /* 0x0003e8000c101908 */
[----:B------:R1:W-:Y:S04]  /*0be0*/  STG.E desc[UR8][R34.64+0x34], R49 ;  /* 0x0000343122007986 */ /* 0x0003e8000c101908 */
[----:B------:R1:W-:Y:S04]  /*0bf0*/  STG.E desc[UR8][R34.64+0x38], R43 ;  /* 0x0000382b22007986 */ /* 0x0003e8000c101908 */
[----:B------:R1:W-:Y:S01]  /*0c00*/  STG.E desc[UR8][R34.64+0x3c], R37 ;  /* 0x00003c2522007986 */ /* 0x0003e2000c101908 */
[----:B------:R-:W-:Y:S05]  /*0c10*/  @P1 BRA `(.L_x_12) ;  /* 0xfffffffc002c1947 */ /* 0x000fea000383ffff */
[----:B-1----:R-:W-:-:S07]  /*0c20*/  IMAD.MOV.U32 R42, RZ, RZ, R6 ;  /* 0x000000ffff2a7224 */ /* 0x002fce00078e0006 */
.L_x_11:
[----:B------:R-:W-:-:S13]  /*0c30*/  ISETP.NE.AND P1, PT, R4, RZ, PT ;  /* 0x000000ff0400720c */ /* 0x000fda0003f25270 */
[----:B------:R-:W-:Y:S05]  /*0c40*/  @!P1 BRA `(.L_x_10) ;  /* 0x0000000400349947 */ /* 0x000fea0003800000 */
[----:B------:R-:W-:Y:S02]  /*0c50*/  ISETP.GE.U32.AND P1, PT, R11, 0x7, PT ;  /* 0x000000070b00780c */ /* 0x000fe40003f26070 */
[----:B------:R-:W-:-:S11]  /*0c60*/  ISETP.NE.AND P2, PT, R5, RZ, PT ;  /* 0x000000ff0500720c */ /* 0x000fd60003f45270 */
[----:B------:R-:W-:Y:S05]  /*0c70*/  @!P1 BRA `(.L_x_13) ;  /* 0x00000000007c9947 */ /* 0x000fea0003800000 */
[----:B0-----:R-:W-:-:S04]  /*0c80*/  IMAD.IADD R35, R41, 0x1, R42 ;  /* 0x0000000129237824 */ /* 0x001fc800078e022a */
[----:B------:R-:W-:-:S05]  /*0c90*/  IMAD.WIDE.U32 R34, R35, 0x4, R32 ;  /* 0x0000000423227825 */ /* 0x000fca00078e0020 */
[----:B------:R-:W2:Y:S01]  /*0ca0*/  LDG.E R43, desc[UR8][R34.64] ;  /* 0x00000008222b7981 */ /* 0x000ea2000c1e1900 */
[----:B------:R-:W-:-:S05]  /*0cb0*/  IADD3 R37, P1, PT, R41, R42, RZ ;  /* 0x0000002a29257210 */ /* 0x000fca0007f3e0ff */
[----:B------:R-:W-:Y:S01]  /*0cc0*/  IMAD.X R44, RZ, RZ, RZ, P1 ;  /* 0x000000ffff2c7224 */ /* 0x000fe200008e06ff */
[----:B------:R-:W-:-:S04]  /*0cd0*/  LEA R36, P1, R37, R32, 0x2 ;  /* 0x0000002025247211 */ /* 0x000fc800078210ff */
[----:B------:R-:W-:Y:S02]  /*0ce0*/  LEA.HI.X R37, R37, R33, R44, 0x2, P1 ;  /* 0x0000002125257211 */ /* 0x000fe400008f142c */
[----:B--2---:R-:W-:-:S05]  /*0cf0*/  LOP3.LUT R43, R43, R40, RZ, 0xfc, !PT ;  /* 0x000000282b2b7212 */ /* 0x004fca00078efcff */
[----:B------:R0:W-:Y:S04]  /*0d00*/  STG.E desc[UR8][R34.64], R43 ;  /* 0x0000002b22007986 */ /* 0x0001e8000c101908 */
[----:B------:R-:W2:Y:S04]  /*0d10*/  LDG.E R45, desc[UR8][R36.64+0x4] ;  /* 0x00000408242d7981 */ /* 0x000ea8000c1e1900 */
[----:B------:R-:W3:Y:S04]  /*0d20*/  LDG.E R47, desc[UR8][R36.64+0x8] ;  /* 0x00000808242f7981 */ /* 0x000ee8000c1e1900 */
[----:B------:R-:W4:Y:S04]  /*0d30*/  LDG.E R49, desc[UR8][R36.64+0xc] ;  /* 0x00000c0824317981 */ /* 0x000f28000c1e1900 */
[----:B------:R-:W5:Y:S04]  /*0d40*/  LDG.E R51, desc[UR8][R36.64+0x10] ;  /* 0x0000100824337981 */ /* 0x000f68000c1e1900 */
[----:B------:R-:W5:Y:S04]  /*0d50*/  LDG.E R53, desc[UR8][R36.64+0x14] ;  /* 0x0000140824357981 */ /* 0x000f68000c1e1900 */
[----:B------:R-:W0:Y:S04]  /*0d60*/  LDG.E R44, desc[UR8][R36.64+0x18] ;  /* 0x00001808242c7981 */ /* 0x000e28000c1e1900 */
[----:B------:R-:W5:Y:S01]  /*0d70*/  LDG.E R46, desc[UR8][R36.64+0x1c] ;  /* 0x00001c08242e7981 */ /* 0x000f62000c1e1900 */
[----:B------:R-:W-:Y:S01]  /*0d80*/  VIADD R42, R42, 0x8 ;  /* 0x000000082a2a7836 */ /* 0x000fe20000000000 */
[----:B--2---:R-:W-:-:S02]  /*0d90*/  LOP3.LUT R45, R45, R40, RZ, 0xfc, !PT ;  /* 0x000000282d2d7212 */ /* 0x004fc400078efcff */
[----:B---3--:R-:W-:-:S03]  /*0da0*/  LOP3.LUT R47, R47, R40, RZ, 0xfc, !PT ;  /* 0x000000282f2f7212 */ /* 0x008fc600078efcff */
[----:B------:R1:W-:Y:S01]  /*0db0*/  STG.E desc[UR8][R36.64+0x4], R45 ;  /* 0x0000042d24007986 */ /* 0x0003e2000c101908 */
[----:B----4-:R-:W-:-:S03]  /*0dc0*/  LOP3.LUT R49, R49, R40, RZ, 0xfc, !PT ;  /* 0x0000002831317212 */ /* 0x010fc600078efcff */
[----:B------:R1:W-:Y:S01]  /*0dd0*/  STG.E desc[UR8][R36.64+0x8], R47 ;  /* 0x0000082f24007986 */ /* 0x0003e2000c101908 */
[----:B-----5:R-:W-:-:S03]  /*0de0*/  LOP3.LUT R51, R51, R40, RZ, 0xfc, !PT ;  /* 0x0000002833337212 */ /* 0x020fc600078efcff */
[----:B------:R1:W-:Y:S01]  /*0df0*/  STG.E desc[UR8][R36.64+0xc], R49 ;  /* 0x00000c3124007986 */ /* 0x0003e2000c101908 */
[----:B------:R-:W-:-:S03]  /*0e00*/  LOP3.LUT R53, R53, R40, RZ, 0xfc, !PT ;  /* 0x0000002835357212 */ /* 0x000fc600078efcff */
[----:B------:R1:W-:Y:S01]  /*0e10*/  STG.E desc[UR8][R36.64+0x10], R51 ;  /* 0x0000103324007986 */ /* 0x0003e2000c101908 */
[----:B0-----:R-:W-:-:S03]  /*0e20*/  LOP3.LUT R35, R44, R40, RZ, 0xfc, !PT ;  /* 0x000000282c237212 */ /* 0x001fc600078efcff */
[----:B------:R1:W-:Y:S01]  /*0e30*/  STG.E desc[UR8][R36.64+0x14], R53 ;  /* 0x0000143524007986 */ /* 0x0003e2000c101908 */
[----:B------:R-:W-:-:S03]  /*0e40*/  LOP3.LUT R43, R46, R40, RZ, 0xfc, !PT ;  /* 0x000000282e2b7212 */ /* 0x000fc600078efcff */
[----:B------:R1:W-:Y:S04]  /*0e50*/  STG.E desc[UR8][R36.64+0x18], R35 ;  /* 0x0000182324007986 */ /* 0x0003e8000c101908 */
[----:B------:R1:W-:Y:S02]  /*0e60*/  STG.E desc[UR8][R36.64+0x1c], R43 ;  /* 0x00001c2b24007986 */ /* 0x0003e4000c101908 */
.L_x_13:
[----:B------:R-:W-:Y:S05]  /*0e70*/  @!P2 BRA `(.L_x_10) ;  /* 0x0000000000a8a947 */ /* 0x000fea0003800000 */
[----:B------:R-:W-:Y:S02]  /*0e80*/  ISETP.GE.U32.AND P1, PT, R12, 0x3, PT ;  /* 0x000000030c00780c */ /* 0x000fe40003f26070 */
[----:B------:R-:W-:-:S11]  /*0e90*/  ISETP.NE.AND P2, PT, R7, RZ, PT ;  /* 0x000000ff0700720c */ /* 0x000fd60003f45270 */
[----:B------:R-:W-:Y:S05]  /*0ea0*/  @!P1 BRA `(.L_x_14) ;  /* 0x00000000004c9947 */ /* 0x000fea0003800000 */
[----:B01----:R-:W-:-:S04]  /*0eb0*/  IMAD.IADD R35, R41, 0x1, R42 ;  /* 0x0000000129237824 */ /* 0x003fc800078e022a */
        /* <DEDUP_REMOVED lines=8> */
[----:B------:R-:W3:Y:S04]  /*0f40*/  LDG.E R45, desc[UR8][R36.64+0x4] ;  /* 0x00000408242d7981 */ /* 0x000ee8000c1e1900 */
[----:B------:R-:W4:Y:S04]  /*0f50*/  LDG.E R47, desc[UR8][R36.64+0x8] ;  /* 0x00000808242f7981 */ /* 0x000f28000c1e1900 */
[----:B------:R-:W5:Y:S01]  /*0f60*/  LDG.E R49, desc[UR8][R36.64+0xc] ;  /* 0x00000c0824317981 */ /* 0x000f62000c1e1900 */
[----:B------:R-:W-:Y:S01]  /*0f70*/  VIADD R42, R42, 0x4 ;  /* 0x000000042a2a7836 */ /* 0x000fe20000000000 */
[----:B---3--:R-:W-:-:S02]  /*0f80*/  LOP3.LUT R45, R45, R40, RZ, 0xfc, !PT ;  /* 0x000000282d2d7212 */ /* 0x008fc400078efcff */
[----:B----4-:R-:W-:-:S03]  /*0f90*/  LOP3.LUT R47, R47, R40, RZ, 0xfc, !PT ;  /* 0x000000282f2f7212 */ /* 0x010fc600078efcff */
[----:B------:R2:W-:Y:S01]  /*0fa0*/  STG.E desc[UR8][R36.64+0x4], R45 ;  /* 0x0000042d24007986 */ /* 0x0005e2000c101908 */
[----:B-----5:R-:W-:-:S03]  /*0fb0*/  LOP3.LUT R49, R49, R40, RZ, 0xfc, !PT ;  /* 0x0000002831317212 */ /* 0x020fc600078efcff */
[----:B------:R2:W-:Y:S04]  /*0fc0*/  STG.E desc[UR8][R36.64+0x8], R47 ;  /* 0x0000082f24007986 */ /* 0x0005e8000c101908 */
[----:B------:R2:W-:Y:S02]  /*0fd0*/  STG.E desc[UR8][R36.64+0xc], R49 ;  /* 0x00000c3124007986 */ /* 0x0005e4000c101908 */
.L_x_14:
[----:B------:R-:W-:Y:S05]  /*0fe0*/  @!P2 BRA `(.L_x_10) ;  /* 0x00000000004ca947 */ /* 0x000fea0003800000 */
[----:B012---:R-:W-:-:S04]  /*0ff0*/  IMAD.IADD R35, R41, 0x1, R42 ;  /* 0x0000000129237824 */ /* 0x007fc800078e022a */
[----:B------:R-:W-:-:S05]  /*1000*/  IMAD.WIDE.U32 R34, R35, 0x4, R32 ;  /* 0x0000000423227825 */ /* 0x000fca00078e0020 */
[----:B------:R-:W2:Y:S01]  /*1010*/  LDG.E R37, desc[UR8][R34.64] ;  /* 0x0000000822257981 */ /* 0x000ea2000c1e1900 */
[----:B------:R-:W-:Y:S02]  /*1020*/  ISETP.NE.AND P1, PT, R7, 0x1, PT ;  /* 0x000000010700780c */ /* 0x000fe40003f25270 */
[----:B--2---:R-:W-:-:S05]  /*1030*/  LOP3.LUT R37, R37, R40, RZ, 0xfc, !PT ;  /* 0x0000002825257212 */ /* 0x004fca00078efcff */
[----:B------:R3:W-:Y:S06]  /*1040*/  STG.E desc[UR8][R34.64], R37 ;  /* 0x0000002522007986 */ /* 0x0007ec000c101908 */
[----:B------:R-:W-:Y:S05]  /*1050*/  @!P1 BRA `(.L_x_10) ;  /* 0x0000000000309947 */ /* 0x000fea0003800000 */
[----:B------:R-:W-:-:S05]  /*1060*/  IADD3 R41, P1, PT, R41, R42, RZ ;  /* 0x0000002a29297210 */ /* 0x000fca0007f3e0ff */
[----:B---3--:R-:W-:Y:S01]  /*1070*/  IMAD.X R35, RZ, RZ, RZ, P1 ;  /* 0x000000ffff237224 */ /* 0x008fe200008e06ff */
[----:B------:R-:W-:-:S04]  /*1080*/  LEA R34, P1, R41, R32, 0x2 ;  /* 0x0000002029227211 */ /* 0x000fc800078210ff */
[----:B------:R-:W-:-:S05]  /*1090*/  LEA.HI.X R35, R41, R33, R35, 0x2, P1 ;  /* 0x0000002129237211 */ /* 0x000fca00008f1423 */
[----:B------:R-:W2:Y:S01]  /*10a0*/  LDG.E R37, desc[UR8][R34.64+0x4] ;  /* 0x0000040822257981 */ /* 0x000ea2000c1e1900 */
[----:B------:R-:W-:Y:S02]  /*10b0*/  ISETP.NE.AND P1, PT, R7, 0x2, PT ;  /* 0x000000020700780c */ /* 0x000fe40003f25270 */
[----:B--2---:R-:W-:-:S05]  /*10c0*/  LOP3.LUT R37, R37, R40, RZ, 0xfc, !PT ;  /* 0x0000002825257212 */ /* 0x004fca00078efcff */
[----:B------:R4:W-:Y:S06]  /*10d0*/  STG.E desc[UR8][R34.64+0x4], R37 ;  /* 0x0000042522007986 */ /* 0x0009ec000c101908 */
[----:B------:R-:W-:Y:S05]  /*10e0*/  @!P1 BRA `(.L_x_10) ;  /* 0x00000000000c9947 */ /* 0x000fea0003800000 */
[----:B----4-:R-:W2:Y:S02]  /*10f0*/  LDG.E R37, desc[UR8][R34.64+0x8] ;  /* 0x0000080822257981 */ /* 0x010ea4000c1e1900 */
[----:B--2---:R-:W-:-:S05]  /*1100*/  LOP3.LUT R37, R37, R40, RZ, 0xfc, !PT ;  /* 0x0000002825257212 */ /* 0x004fca00078efcff */
[----:B------:R0:W-:Y:S02]  /*1110*/  STG.E desc[UR8][R34.64+0x8], R37 ;  /* 0x0000082522007986 */ /* 0x0001e4000c101908 */
.L_x_10:
[----:B------:R-:W-:Y:S05]  /*1120*/  BSYNC.RECONVERGENT B2 ;  /* 0x0000000000027941 */ /* 0x000fea0003800200 */
.L_x_9:
[----:B------:R-:W-:-:S05]  /*1130*/  VIADD R38, R38, 0x1 ;  /* 0x0000000126267836 */ /* 0x000fca0000000000 */
[----:B------:R-:W-:-:S13]  /*1140*/  ISETP.NE.AND P1, PT, R38, R39, PT ;  /* 0x000000272600720c */ /* 0x000fda0003f25270 */
[----:B------:R-:W-:Y:S05]  /*1150*/  @!P1 BRA `(.L_x_5) ;  /* 0x00000028003c9947 */ /* 0x000fea0003800000 */
[----:B------:R-:W-:Y:S05]  /*1160*/  BRA `(.L_x_15) ;  /* 0xfffffff400387947 */ /* 0x000fea000383ffff */
.L_x_4:
[----:B------:R-:W0:Y:S02]  /*1170*/  LDCU.64 UR4, c[0x0][0x3a8] ;  /* 0x00007500ff0477ac */ /* 0x000e240008000a00 */
[C---:B0-----:R-:W-:Y:S01]  /*1180*/  LEA R34, P1, R2.reuse, UR4, 0x2 ;  /* 0x0000000402227c11 */ /* 0x041fe2000f8210ff */
[----:B------:R-:W0:Y:S03]  /*1190*/  LDCU UR4, c[0x0][0x3d0] ;  /* 0x00007a00ff0477ac */ /* 0x000e260008000800 */
[----:B------:R-:W-:-:S05]  /*11a0*/  LEA.HI.X R35, R2, UR5, R3, 0x2, P1 ;  /* 0x0000000502237c11 */ /* 0x000fca00088f1403 */
[----:B------:R-:W0:Y:S01]  /*11b0*/  LDG.E R34, desc[UR8][R34.64] ;  /* 0x0000000822227981 */ /* 0x000e22000c1e1900 */
[----:B-----5:R-:W-:Y:S01]  /*11c0*/  ISETP.NE.AND P3, PT, R15, -0x1, PT ;  /* 0xffffffff0f00780c */ /* 0x020fe20003f65270 */
[----:B------:R-:W-:Y:S01]  /*11d0*/  IMAD.MOV.U32 R40, RZ, RZ, RZ ;  /* 0x000000ffff287224 */ /* 0x000fe200078e00ff */
[----:B0-----:R-:W-:-:S13]  /*11e0*/  ISETP.GT.AND P2, PT, R34, UR4, PT ;  /* 0x0000000422007c0c */ /* 0x001fda000bf44270 */
.L_x_45:
[----:B01----:R-:W0:Y:S01]  /*11f0*/  LDC R43, c[0x0][0x3d8] ;  /* 0x0000f600ff2b7b82 */ /* 0x003e220000000800 */
[----:B----4-:R-:W-:Y:S01]  /*1200*/  IMAD.MOV.U32 R41, RZ, RZ, RZ ;  /* 0x000000ffff297224 */ /* 0x010fe200078e00ff */
[----:B0-----:R-:W-:-:S13]  /*1210*/  ISETP.GT.AND P1, PT, R43, RZ, PT ;  /* 0x000000ff2b00720c */ /* 0x001fda0003f24270 */
[----:B--23--:R-:W-:Y:S05]  /*1220*/  @!P1 BRA `(.L_x_16) ;  /* 0x0000000800609947 */ /* 0x00cfea0003800000 */
[----:B------:R-:W-:Y:S01]  /*1230*/  ISETP.GE.U32.AND P1, PT, R43, 0x4, PT ;  /* 0x000000042b00780c */ /* 0x000fe20003f26070 */
[----:B------:R-:W-:Y:S02]  /*1240*/  IMAD.MOV.U32 R34, RZ, RZ, RZ ;  /* 0x000000ffff227224 */ /* 0x000fe400078e00ff */
[----:B------:R-:W-:Y:S02]  /*1250*/  IMAD.MOV.U32 R41, RZ, RZ, RZ ;  /* 0x000000ffff297224 */ /* 0x000fe400078e00ff */
[----:B------:R-:W-:Y:S02]  /*1260*/  IMAD.MOV.U32 R39, RZ, RZ, R20 ;  /* 0x000000ffff277224 */ /* 0x000fe400078e0014 */
[----:B------:R-:W-:Y:S02]  /*1270*/  IMAD.MOV.U32 R46, RZ, RZ, R22 ;  /* 0x000000ffff2e7224 */ /* 0x000fe400078e0016 */
[----:B------:R-:W-:Y:S02]  /*1280*/  IMAD.MOV.U32 R44, RZ, RZ, R23 ;  /* 0x000000ffff2c7224 */ /* 0x000fe400078e0017 */
[----:B------:R-:W-:-:S02]  /*1290*/  IMAD.MOV.U32 R42, RZ, RZ, R24 ;  /* 0x000000ffff2a7224 */ /* 0x000fc400078e0018 */
[----:B------:R-:W-:Y:S01]  /*12a0*/  IMAD.MOV.U32 R38, RZ, RZ, R25 ;  /* 0x000000ffff267224 */ /* 0x000fe200078e0019 */
[----:B------:R-:W-:Y:S06]  /*12b0*/  @!P1 BRA `(.L_x_17) ;  /* 0x0000000400209947 */ /* 0x000fec0003800000 */
[----:B------:R-:W-:Y:S02]  /*12c0*/  IMAD.MOV.U32 R38, RZ, RZ, R25 ;  /* 0x000000ffff267224 */ /* 0x000fe400078e0019 */
[----:B------:R-:W-:Y:S02]  /*12d0*/  IMAD.MOV.U32 R45, RZ, RZ, RZ ;  /* 0x000000ffff2d7224 */ /* 0x000fe400078e00ff */
[----:B------:R-:W-:Y:S02]  /*12e0*/  IMAD.MOV.U32 R41, RZ, RZ, RZ ;  /* 0x000000ffff297224 */ /* 0x000fe400078e00ff */
[----:B------:R-:W-:-:S07]  /*12f0*/  IMAD.MOV.U32 R39, RZ, RZ, R20 ;  /* 0x000000ffff277224 */ /* 0x000fce00078e0014 */
.L_x_18:
[----:B------:R-:W-:Y:S02]  /*1300*/  SHF.R.U32.HI R34, RZ, 0x2, R21 ;  /* 0x00000002ff227819 */ /* 0x000fe40000011615 */
[----:B------:R-:W-:Y:S02]  /*1310*/  SHF.R.U32.HI R35, RZ, 0x2, R22 ;  /* 0x00000002ff237819 */ /* 0x000fe40000011616 */
[----:B------:R-:W-:Y:S01]  /*1320*/  LOP3.LUT R34, R34, R21, RZ, 0x3c, !PT ;  /* 0x0000001522227212 */ /* 0x000fe200078e3cff */
[----:B------:R-:W-:Y:S01]  /*1330*/  IMAD.SHL.U32 R21, R38, 0x10, RZ ;  /* 0x0000001026157824 */ /* 0x000fe200078e00ff */
[----:B------:R-:W-:-:S03]  /*1340*/  LOP3.LUT R35, R35, R22, RZ, 0x3c, !PT ;  /* 0x0000001623237212 */ /* 0x000fc600078e3cff */
[----:B------:R-:W-:Y:S02]  /*1350*/  IMAD.SHL.U32 R25, R34, 0x2, RZ ;  /* 0x0000000222197824 */ /* 0x000fe400078e00ff */
[----:B------:R-:W-:-:S03]  /*1360*/  IMAD.SHL.U32 R22, R35, 0x2, RZ ;  /* 0x0000000223167824 */ /* 0x000fc600078e00ff */
[----:B------:R-:W-:Y:S02]  /*1370*/  LOP3.LUT R21, R38, R21, R25, 0x96, !PT ;  /* 0x0000001526157212 */ /* 0x000fe400078e9619 */
[----:B------:R-:W-:Y:S02]  /*1380*/  SHF.R.U32.HI R25, RZ, 0x2, R24 ;  /* 0x00000002ff197819 */ /* 0x000fe40000011618 */
[----:B------:R-:W-:Y:S02]  /*1390*/  LOP3.LUT R46, R21, R34, RZ, 0x3c, !PT ;  /* 0x00000022152e7212 */ /* 0x000fe400078e3cff */
[----:B------:R-:W-:Y:S02]  /*13a0*/  SHF.R.U32.HI R34, RZ, 0x2, R23 ;  /* 0x00000002ff227819 */ /* 0x000fe40000011617 */
[----:B------:R-:W-:Y:S01]  /*13b0*/  LOP3.LUT R25, R25, R24, RZ, 0x3c, !PT ;  /* 0x0000001819197212 */ /* 0x000fe200078e3cff */
[----:B------:R-:W-:Y:S01]  /*13c0*/  IMAD.SHL.U32 R21, R46, 0x10, RZ ;  /* 0x000000102e157824 */ /* 0x000fe200078e00ff */
[----:B------:R-:W-:Y:S01]  /*13d0*/  LOP3.LUT R34, R34, R23, RZ, 0x3c, !PT ;  /* 0x0000001722227212 */ /* 0x000fe200078e3cff */
[----:B------:R-:W-:-:S03]  /*13e0*/  IMAD.MOV.U32 R24, RZ, RZ, 0x2f800000 ;  /* 0x2f800000ff187424 */ /* 0x000fc600078e00ff */
[----:B------:R-:W-:-:S04]  /*13f0*/  LOP3.LUT R22, R46, R21, R22, 0x96, !PT ;  /* 0x000000152e167212 */ /* 0x000fc800078e9616 */
[----:B------:R-:W-:Y:S01]  /*1400*/  LOP3.LUT R44, R22, R35, RZ, 0x3c, !PT ;  /* 0x00000023162c7212 */ /* 0x000fe200078e3cff */
[----:B------:R-:W-:-:S04]  /*1410*/  IMAD.SHL.U32 R22, R34, 0x2, RZ ;  /* 0x0000000222167824 */ /* 0x000fc800078e00ff */
[----:B------:R-:W-:-:S05]  /*1420*/  IMAD.SHL.U32 R21, R44, 0x10, RZ ;  /* 0x000000102c157824 */ /* 0x000fca00078e00ff */
[----:B------:R-:W-:Y:S02]  /*1430*/  LOP3.LUT R23, R44, R21, R22, 0x96, !PT ;  /* 0x000000152c177212 */ /* 0x000fe400078e9616 */
[----:B------:R-:W-:Y:S02]  /*1440*/  IADD3 R21, PT, PT, R39, 0x587c5, R46 ;  /* 0x000587c527157810 */ /* 0x000fe40007ffe02e */
[----:B------:R-:W-:Y:S01]  /*1450*/  LOP3.LUT R42, R23, R34, RZ, 0x3c, !PT ;  /* 0x00000022172a7212 */ /* 0x000fe200078e3cff */
[----:B------:R-:W-:Y:S01]  /*1460*/  IMAD.SHL.U32 R34, R25, 0x2, RZ ;  /* 0x0000000219227824 */ /* 0x000fe200078e00ff */
[----:B------:R-:W-:Y:S02]  /*1470*/  I2FP.F32.U32 R21, R21 ;  /* 0x0000001500157245 */ /* 0x000fe40000201000 */
[----:B------:R-:W-:Y:S01]  /*1480*/  IADD3 R22, PT, PT, R39, 0xb0f8a, R44 ;  /* 0x000b0f8a27167810 */ /* 0x000fe20007ffe02c */
[----:B------:R-:W-:Y:S02]  /*1490*/  IMAD.SHL.U32 R23, R42, 0x10, RZ ;  /* 0x000000102a177824 */ /* 0x000fe400078e00ff */
[----:B------:R-:W-:Y:S01]  /*14a0*/  FFMA R36, R21, R24, 1.1641532182693481445e-10 ;  /* 0x2f00000015247423 */ /* 0x000fe20000000018 */
[----:B------:R-:W-:-:S02]  /*14b0*/  IMAD.MOV.U32 R21, RZ, RZ, R38 ;  /* 0x000000ffff157224 */ /* 0x000fc400078e0026 */
[----:B------:R-:W-:Y:S02]  /*14c0*/  LOP3.LUT R34, R42, R23, R34, 0x96, !PT ;  /* 0x000000172a227212 */ /* 0x000fe400078e9622 */
[----:B------:R-:W-:Y:S01]  /*14d0*/  I2FP.F32.U32 R23, R22 ;  /* 0x0000001600177245 */ /* 0x000fe20000201000 */
[----:B------:R-:W0:Y:S01]  /*14e0*/  F2F.F64.F32 R36, R36 ;  /* 0x0000002400247310 */ /* 0x000e220000201800 */
[----:B------:R-:W-:Y:S02]  /*14f0*/  LOP3.LUT R38, R34, R25, RZ, 0x3c, !PT ;  /* 0x0000001922267212 */ /* 0x000fe400078e3cff */
[C---:B------:R-:W-:Y:S01]  /*1500*/  IADD3 R22, PT, PT, R39.reuse, 0x10974f, R42 ;  /* 0x0010974f27167810 */ /* 0x040fe20007ffe02a */
[----:B------:R-:W-:Y:S02]  /*1510*/  VIADD R39, R39, 0x161f14 ;  /* 0x00161f1427277836 */ /* 0x000fe40000000000 */
[----:B------:R-:W-:Y:S01]  /*1520*/  FFMA R34, R23, R24, 1.1641532182693481445e-10 ;  /* 0x2f00000017227423 */ /* 0x000fe20000000018 */
[----:B------:R-:W-:Y:S01]  /*1530*/  I2FP.F32.U32 R23, R22 ;  /* 0x0000001600177245 */ /* 0x000fe20000201000 */
[----:B------:R-:W-:-:S04]  /*1540*/  IMAD.IADD R22, R38, 0x1, R39 ;  /* 0x0000000126167824 */ /* 0x000fc800078e0227 */
[----:B------:R-:W1:Y:S01]  /*1550*/  F2F.F64.F32 R34, R34 ;  /* 0x0000002200227310 */ /* 0x000e620000201800 */
[----:B------:R-:W-:Y:S01]  /*1560*/  FFMA R47, R23, R24, 1.1641532182693481445e-10 ;  /* 0x2f000000172f7423 */ /* 0x000fe20000000018 */
[----:B------:R-:W-:Y:S01]  /*1570*/  I2FP.F32.U32 R25, R22 ;  /* 0x0000001600197245 */ /* 0x000fe20000201000 */
[----:B0-----:R-:W-:-:S04]  /*1580*/  DSETP.GE.AND P1, PT, R28, R36, PT ;  /* 0x000000241c00722a */ /* 0x001fc80003f26000 */
[----:B------:R-:W-:Y:S01]  /*1590*/  FFMA R25, R25, R24, 1.1641532182693481445e-10 ;  /* 0x2f00000019197423 */ /* 0x000fe20000000018 */
[----:B------:R-:W0:Y:S01]  /*15a0*/  F2F.F64.F32 R22, R47 ;  /* 0x0000002f00167310 */ /* 0x000e220000201800 */
[----:B-1----:R-:W-:-:S07]  /*15b0*/  DSETP.GE.AND P4, PT, R28, R34, PT ;  /* 0x000000221c00722a */ /* 0x002fce0003f86000 */
[----:B------:R-:W1:Y:S01]  /*15c0*/  F2F.F64.F32 R24, R25 ;  /* 0x0000001900187310 */ /* 0x000e620000201800 */
[----:B------:R-:W-:Y:S01]  /*15d0*/  IMAD.MOV.U32 R34, RZ, RZ, 0x2 ;  /* 0x00000002ff227424 */ /* 0x000fe200078e00ff */
[----:B0-----:R-:W-:-:S04]  /*15e0*/  DSETP.GE.AND P5, PT, R28, R22, PT ;  /* 0x000000161c00722a */ /* 0x001fc80003fa6000 */
[-C--:B------:R-:W-:Y:S01]  /*15f0*/  SHF.L.U32 R23, R34, R45.reuse, RZ ;  /* 0x0000002d22177219 */ /* 0x080fe200000006ff */
[----:B------:R-:W-:Y:S02]  /*1600*/  IMAD.MOV.U32 R22, RZ, RZ, 0x1 ;  /* 0x00000001ff167424 */ /* 0x000fe400078e00ff */
[----:B------:R-:W-:Y:S01]  /*1610*/  IMAD.MOV.U32 R34, RZ, RZ, 0x8 ;  /* 0x00000008ff227424 */ /* 0x000fe200078e00ff */
[----:B------:R-:W-:Y:S01]  /*1620*/  SEL R23, R23, RZ, P4 ;  /* 0x000000ff17177207 */ /* 0x000fe20002000000 */
[----:B-1----:R-:W-:Y:S01]  /*1630*/  DSETP.GE.AND P6, PT, R28, R24, PT ;  /* 0x000000181c00722a */ /* 0x002fe20003fc6000 */
[-C--:B------:R-:W-:Y:S01]  /*1640*/  SHF.L.U32 R22, R22, R45.reuse, RZ ;  /* 0x0000002d16167219 */ /* 0x080fe200000006ff */
[----:B------:R-:W-:Y:S01]  /*1650*/  IMAD.MOV.U32 R24, RZ, RZ, 0x4 ;  /* 0x00000004ff187424 */ /* 0x000fe200078e00ff */
[----:B------:R-:W-:Y:S02]  /*1660*/  SHF.L.U32 R25, R34, R45, RZ ;  /* 0x0000002d22197219 */ /* 0x000fe400000006ff */
[----:B------:R-:W-:-:S02]  /*1670*/  SEL R22, R22, RZ, P1 ;  /* 0x000000ff16167207 */ /* 0x000fc40000800000 */
[----:B------:R-:W-:Y:S01]  /*1680*/  SHF.L.U32 R24, R24, R45, RZ ;  /* 0x0000002d18187219 */ /* 0x000fe200000006ff */
[----:B------:R-:W-:Y:S01]  /*1690*/  VIADD R45, R45, 0x4 ;  /* 0x000000042d2d7836 */ /* 0x000fe20000000000 */
[----:B------:R-:W-:Y:S01]  /*16a0*/  LOP3.LUT R22, R23, R22, R41, 0xfe, !PT ;  /* 0x0000001617167212 */ /* 0x000fe200078efe29 */
[----:B------:R-:W-:Y:S01]  /*16b0*/  IMAD.MOV.U32 R23, RZ, RZ, R44 ;  /* 0x000000ffff177224 */ /* 0x000fe200078e002c */
[----:B------:R-:W-:Y:S01]  /*16c0*/  SEL R41, R24, RZ, P5 ;  /* 0x000000ff18297207 */ /* 0x000fe20002800000 */
[----:B------:R-:W-:Y:S01]  /*16d0*/  IMAD.MOV.U32 R24, RZ, RZ, R42 ;  /* 0x000000ffff187224 */ /* 0x000fe200078e002a */
[----:B------:R-:W-:Y:S02]  /*16e0*/  ISETP.NE.AND P1, PT, R45, R10, PT ;  /* 0x0000000a2d00720c */ /* 0x000fe40003f25270 */
[----:B------:R-:W-:-:S04]  /*16f0*/  SEL R25, R25, RZ, P6 ;  /* 0x000000ff19197207 */ /* 0x000fc80003000000 */
[----:B------:R-:W-:Y:S01]  /*1700*/  LOP3.LUT R41, R25, R41, R22, 0xfe, !PT ;  /* 0x0000002919297212 */ /* 0x000fe200078efe16 */
[----:B------:R-:W-:-:S06]  /*1710*/  IMAD.MOV.U32 R22, RZ, RZ, R46 ;  /* 0x000000ffff167224 */ /* 0x000fcc00078e002e */
[----:B------:R-:W-:Y:S05]  /*1720*/  @P1 BRA `(.L_x_18) ;  /* 0xfffffff800f41947 */ /* 0x000fea000383ffff */
[----:B------:R-:W-:-:S07]  /*1730*/  IMAD.MOV.U32 R34, RZ, RZ, R10 ;  /* 0x000000ffff227224 */ /* 0x000fce00078e000a */
.L_x_17:
[----:B------:R-:W-:Y:S01]  /*1740*/  ISETP.NE.AND P1, PT, R9, RZ, PT ;  /* 0x000000ff0900720c */ /* 0x000fe20003f25270 */
[----:B------:R-:W-:Y:S02]  /*1750*/  IMAD R20, R43, 0x587c5, R20 ;  /* 0x000587c52b147824 */ /* 0x000fe400078e0214 */
[----:B------:R-:W-:Y:S02]  /*1760*/  IMAD.MOV.U32 R25, RZ, RZ, R38 ;  /* 0x000000ffff197224 */ /* 0x000fe400078e0026 */
[----:B------:R-:W-:Y:S02]  /*1770*/  IMAD.MOV.U32 R24, RZ, RZ, R42 ;  /* 0x000000ffff187224 */ /* 0x000fe400078e002a */
[----:B------:R-:W-:Y:S02]  /*1780*/  IMAD.MOV.U32 R23, RZ, RZ, R44 ;  /* 0x000000ffff177224 */ /* 0x000fe400078e002c */
[----:B------:R-:W-:-:S04]  /*1790*/  IMAD.MOV.U32 R22, RZ, RZ, R46 ;  /* 0x000000ffff167224 */ /* 0x000fc800078e002e */
[----:B------:R-:W-:Y:S05]  /*17a0*/  @!P1 BRA `(.L_x_16) ;  /* 0x0000000400009947 */ /* 0x000fea0003800000 */
[----:B------:R-:W-:Y:S01]  /*17b0*/  SHF.R.U32.HI R22, RZ, 0x2, R21 ;  /* 0x00000002ff167819 */ /* 0x000fe20000011615 */
[----:B------:R-:W-:Y:S02]  /*17c0*/  IMAD.MOV.U32 R35, RZ, RZ, 0x2f800000 ;  /* 0x2f800000ff237424 */ /* 0x000fe400078e00ff */
[----:B------:R-:W-:Y:S01]  /*17d0*/  IMAD.MOV.U32 R24, RZ, RZ, R38 ;  /* 0x000000ffff187224 */ /* 0x000fe200078e0026 */
[----:B------:R-:W-:Y:S01]  /*17e0*/  LOP3.LUT R22, R22, R21, RZ, 0x3c, !PT ;  /* 0x0000001516167212 */ /* 0x000fe200078e3cff */
[----:B------:R-:W-:-:S04]  /*17f0*/  IMAD.SHL.U32 R21, R38, 0x10, RZ ;  /* 0x0000001026157824 */ /* 0x000fc800078e00ff */
[----:B------:R-:W-:-:S05]  /*1800*/  IMAD.SHL.U32 R23, R22, 0x2, RZ ;  /* 0x0000000216177824 */ /* 0x000fca00078e00ff */
[----:B------:R-:W-:-:S04]  /*1810*/  LOP3.LUT R21, R38, R21, R23, 0x96, !PT ;  /* 0x0000001526157212 */ /* 0x000fc800078e9617 */
[----:B------:R-:W-:-:S04]  /*1820*/  LOP3.LUT R36, R21, R22, RZ, 0x3c, !PT ;  /* 0x0000001615247212 */ /* 0x000fc800078e3cff */
[----:B------:R-:W-:-:S04]  /*1830*/  IADD3 R21, PT, PT, R39, 0x587c5, R36 ;  /* 0x000587c527157810 */ /* 0x000fc80007ffe024 */
[----:B------:R-:W-:Y:S01]  /*1840*/  I2FP.F32.U32 R22, R21 ;  /* 0x0000001500167245 */ /* 0x000fe20000201000 */
[----:B------:R-:W-:-:S04]  /*1850*/  IMAD.MOV.U32 R21, RZ, RZ, 0x1 ;  /* 0x00000001ff157424 */ /* 0x000fc800078e00ff */
[----:B------:R-:W-:Y:S01]  /*1860*/  FFMA R25, R22, R35, 1.1641532182693481445e-10 ;  /* 0x2f00000016197423 */ /* 0x000fe20000000023 */
[----:B------:R-:W-:-:S03]  /*1870*/  SHF.L.U32 R21, R21, R34, RZ ;  /* 0x0000002215157219 */ /* 0x000fc600000006ff */
[----:B------:R0:W1:Y:S02]  /*1880*/  F2F.F64.F32 R22, R25 ;  /* 0x0000001900167310 */ /* 0x0000640000201800 */
[----:B0-----:R-:W-:Y:S01]  /*1890*/  IMAD.MOV.U32 R25, RZ, RZ, R36 ;  /* 0x000000ffff197224 */ /* 0x001fe200078e0024 */
[----:B-1----:R-:W-:Y:S01]  /*18a0*/  DSETP.GE.AND P1, PT, R28, R22, PT ;  /* 0x000000161c00722a */ /* 0x002fe20003f26000 */
[----:B------:R-:W-:-:S05]  /*18b0*/  IMAD.MOV.U32 R23, RZ, RZ, R42 ;  /* 0x000000ffff177224 */ /* 0x000fca00078e002a */
[----:B------:R-:W-:Y:S01]  /*18c0*/  SEL R22, R21, RZ, P1 ;  /* 0x000000ff15167207 */ /* 0x000fe20000800000 */
[----:B------:R-:W-:Y:S01]  /*18d0*/  IMAD.MOV.U32 R21, RZ, RZ, R46 ;  /* 0x000000ffff157224 */ /* 0x000fe200078e002e */
[----:B------:R-:W-:Y:S02]  /*18e0*/  ISETP.NE.AND P1, PT, R9, 0x1, PT ;  /* 0x000000010900780c */ /* 0x000fe40003f25270 */
[----:B------:R-:W-:Y:S01]  /*18f0*/  LOP3.LUT R41, R22, R41, RZ, 0xfc, !PT ;  /* 0x0000002916297212 */ /* 0x000fe200078efcff */
[----:B------:R-:W-:-:S10]  /*1900*/  IMAD.MOV.U32 R22, RZ, RZ, R44 ;  /* 0x000000ffff167224 */ /* 0x000fd400078e002c */
[----:B------:R-:W-:Y:S05]  /*1910*/  @!P1 BRA `(.L_x_16) ;  /* 0x0000000000a49947 */ /* 0x000fea0003800000 */
[----:B------:R-:W-:Y:S01]  /*1920*/  SHF.R.U32.HI R21, RZ, 0x2, R46 ;  /* 0x00000002ff157819 */ /* 0x000fe2000001162e */
[----:B------:R-:W-:Y:S02]  /*1930*/  IMAD.SHL.U32 R23, R36, 0x10, RZ ;  /* 0x0000001024177824 */ /* 0x000fe400078e00ff */
[----:B------:R-:W-:Y:S01]  /*1940*/  IMAD.MOV.U32 R24, RZ, RZ, R36 ;  /* 0x000000ffff187224 */ /* 0x000fe200078e0024 */
[----:B------:R-:W-:-:S05]  /*1950*/  LOP3.LUT R21, R21, R46, RZ, 0x3c, !PT ;  /* 0x0000002e15157212 */ /* 0x000fca00078e3cff */
        /* <DEDUP_REMOVED lines=30> */
[----:B------:R-:W0:Y:S02]  /*1b40*/  F2F.F64.F32 R22, R35 ;  /* 0x0000002300167310 */ /* 0x000e240000201800 */
[----:B0-----:R-:W-:Y:S01]  /*1b50*/  DSETP.GE.AND P1, PT, R28, R22, PT ;  /* 0x000000161c00722a */ /* 0x001fe20003f26000 */
[----:B------:R-:W-:-:S05]  /*1b60*/  IMAD.MOV.U32 R23, RZ, RZ, R36 ;  /* 0x000000ffff177224 */ /* 0x000fca00078e0024 */
[----:B------:R-:W-:Y:S01]  /*1b70*/  SEL R22, R21, RZ, P1 ;  /* 0x000000ff15167207 */ /* 0x000fe20000800000 */
[----:B------:R-:W-:-:S03]  /*1b80*/  IMAD.MOV.U32 R21, RZ, RZ, R42 ;  /* 0x000000ffff157224 */ /* 0x000fc600078e002a */
[----:B------:R-:W-:Y:S01]  /*1b90*/  LOP3.LUT R41, R22, R41, RZ, 0xfc, !PT ;  /* 0x0000002916297212 */ /* 0x000fe200078efcff */
[----:B------:R-:W-:-:S07]  /*1ba0*/  IMAD.MOV.U32 R22, RZ, RZ, R38 ;  /* 0x000000ffff167224 */ /* 0x000fce00078e0026 */
.L_x_16:
[----:B------:R-:W-:Y:S04]  /*1bb0*/  BSSY.RECONVERGENT B2, `(.L_x_19) ;  /* 0x00001e5000027945 */ /* 0x000fe80003800200 */
[----:B------:R-:W-:Y:S05]  /*1bc0*/  @!P2 BRA P3, `(.L_x_20) ;  /* 0x000000080080a947 */ /* 0x000fea0001800000 */
[----:B------:R-:W0:Y:S01]  /*1bd0*/  LDC R42, c[0x0][0x3cc] ;  /* 0x0000f300ff2a7b82 */ /* 0x000e220000000800 */
[----:B------:R-:W-:Y:S01]  /*1be0*/  ISETP.NE.AND P1, PT, R41, RZ, PT ;  /* 0x000000ff2900720c */ /* 0x000fe20003f25270 */
[----:B------:R-:W-:Y:S03]  /*1bf0*/  BSSY.RECONVERGENT B3, `(.L_x_21) ;  /* 0x0000011000037945 */ /* 0x000fe60003800200 */
[----:B0-----:R-:W-:Y:S01]  /*1c00*/  ISETP.LT.OR P4, PT, R42, 0x1, !P1 ;  /* 0x000000012a00780c */ /* 0x001fe20004f81670 */
[----:B------:R-:W-:Y:S01]  /*1c10*/  IMAD R38, R40, R42, RZ ;  /* 0x0000002a28267224 */ /* 0x000fe200078e02ff */
[----:B------:R-:W-:-:S11]  /*1c20*/  PLOP3.LUT P1, PT, P1, PT, PT, 0x8, 0x80 ;  /* 0x000000000080781c */ /* 0x000fd60000f2e170 */
[----:B------:R-:W-:Y:S05]  /*1c30*/  @P4 BRA `(.L_x_22) ;  /* 0x0000000000304947 */ /* 0x000fea0003800000 */
[----:B------:R-:W-:-:S07]  /*1c40*/  IMAD.MOV.U32 R37, RZ, RZ, RZ ;  /* 0x000000ffff257224 */ /* 0x000fce00078e00ff */
.L_x_23:
[----:B------:R-:W-:-:S04]  /*1c50*/  IMAD.IADD R35, R38, 0x1, R37 ;  /* 0x0000000126237824 */ /* 0x000fc800078e0225 */
[----:B------:R-:W-:-:S05]  /*1c60*/  IMAD.WIDE.U32 R34, R35, 0x4, R32 ;  /* 0x0000000423227825 */ /* 0x000fca00078e0020 */
[----:B------:R-:W2:Y:S01]  /*1c70*/  LDG.E R36, desc[UR8][R34.64] ;  /* 0x0000000822247981 */ /* 0x000ea2000c1e1900 */
[----:B------:R-:W-:-:S05]  /*1c80*/  VIADD R37, R37, 0x1 ;  /* 0x0000000125257836 */ /* 0x000fca0000000000 */
[----:B------:R-:W-:Y:S02]  /*1c90*/  ISETP.LT.AND P5, PT, R37, R42, PT ;  /* 0x0000002a2500720c */ /* 0x000fe40003fa1270 */
[----:B--2---:R-:W-:Y:S02]  /*1ca0*/  LOP3.LUT R39, R36, R41, RZ, 0x3c, !PT ;  /* 0x0000002924277212 */ /* 0x004fe400078e3cff */
[----:B------:R-:W-:-:S03]  /*1cb0*/  LOP3.LUT R36, RZ, R36, RZ, 0x33, !PT ;  /* 0x00000024ff247212 */ /* 0x000fc600078e33ff */
[----:B------:R0:W-:Y:S01]  /*1cc0*/  STG.E desc[UR8][R34.64], R39 ;  /* 0x0000002722007986 */ /* 0x0001e2000c101908 */
[----:B------:R-:W-:-:S04]  /*1cd0*/  LOP3.LUT P4, R41, R41, RZ, R36, 0xa0, !PT ;  /* 0x000000ff29297212 */ /* 0x000fc8000788a024 */
[----:B------:R-:W-:-:S09]  /*1ce0*/  PLOP3.LUT P1, PT, P4, PT, PT, 0x8, 0x80 ;  /* 0x000000000080781c */ /* 0x000fd2000272e170 */
[----:B0-----:R-:W-:Y:S05]  /*1cf0*/  @P4 BRA P5, `(.L_x_23) ;  /* 0xfffffffc00d44947 */ /* 0x001fea000283ffff */
.L_x_22:
[----:B------:R-:W-:Y:S05]  /*1d00*/  BSYNC.RECONVERGENT B3 ;  /* 0x0000000000037941 */ /* 0x000fea0003800200 */
.L_x_21:
[----:B------:R-:W-:-:S13]  /*1d10*/  ISETP.LT.OR P1, PT, R42, 0x1, P1 ;  /* 0x000000012a00780c */ /* 0x000fda0000f21670 */
[----:B------:R-:W-:Y:S05]  /*1d20*/  @P1 BRA `(.L_x_24) ;  /* 0x0000001c00341947 */ /* 0x000fea0003800000 */
[----:B------:R-:W-:Y:S01]  /*1d30*/  ISETP.GE.U32.AND P1, PT, R8, 0xf, PT ;  /* 0x0000000f0800780c */ /* 0x000fe20003f26070 */
[----:B------:R-:W-:-:S12]  /*1d40*/  IMAD.MOV.U32 R39, RZ, RZ, RZ ;  /* 0x000000ffff277224 */ /* 0x000fd800078e00ff */
[----:B------:R-:W-:Y:S05]  /*1d50*/  @!P1 BRA `(.L_x_25) ;  /* 0x0000000000dc9947 */ /* 0x000fea0003800000 */
[----:B------:R-:W-:-:S05]  /*1d60*/  UMOV UR4, URZ ;  /* 0x000000ff00047c82 */ /* 0x000fca0008000000 */
.L_x_26:
[----:B0-----:R-:W-:-:S04]  /*1d70*/  VIADD R35, R38, UR4 ;  /* 0x0000000426237c36 */ /* 0x001fc80008000000 */
        /* <DEDUP_REMOVED lines=12> */
[----:B------:R-:W3:Y:S01]  /*1e40*/  LDG.E R46, desc[UR8][R34.64+0x18] ;  /* 0x00001808222e7981 */ /* 0x000ee2000c1e1900 */
[----:B----4-:R-:W-:-:S03]  /*1e50*/  LOP3.LUT R39, R42, R41, RZ, 0x30, !PT ;  /* 0x000000292a277212 */ /* 0x010fc600078e30ff */
[----:B------:R-:W-:Y:S01]  /*1e60*/  STG.E desc[UR8][R34.64], R37 ;  /* 0x0000002522007986 */ /* 0x000fe2000c101908 */
[----:B-----5:R-:W-:-:S03]  /*1e70*/  LOP3.LUT R43, R44, R41, RZ, 0x30, !PT ;  /* 0x000000292c2b7212 */ /* 0x020fc600078e30ff */
[----:B------:R0:W-:Y:S01]  /*1e80*/  STG.E desc[UR8][R34.64+0x4], R39 ;  /* 0x0000042722007986 */ /* 0x0001e2000c101908 */
[----:B------:R-:W-:-:S03]  /*1e90*/  LOP3.LUT R47, R50, R41, RZ, 0x30, !PT ;  /* 0x00000029322f7212 */ /* 0x000fc600078e30ff */
[----:B------:R-:W4:Y:S01]  /*1ea0*/  LDG.E R42, desc[UR8][R34.64+0x24] ;  /* 0x00002408222a7981 */ /* 0x000f22000c1e1900 */
[----:B------:R-:W-:-:S03]  /*1eb0*/  LOP3.LUT R49, R52, R41, RZ, 0x30, !PT ;  /* 0x0000002934317212 */ /* 0x000fc600078e30ff */
[----:B------:R-:W5:Y:S04]  /*1ec0*/  LDG.E R44, desc[UR8][R34.64+0x28] ;  /* 0x00002808222c7981 */ /* 0x000f68000c1e1900 */
[----:B0-----:R-:W5:Y:S04]  /*1ed0*/  LDG.E R39, desc[UR8][R34.64+0x30] ;  /* 0x0000300822277981 */ /* 0x001f68000c1e1900 */
[----:B------:R-:W5:Y:S04]  /*1ee0*/  LDG.E R37, desc[UR8][R34.64+0x34] ;  /* 0x0000340822257981 */ /* 0x000f68000c1e1900 */
[----:B------:R-:W5:Y:S04]  /*1ef0*/  LDG.E R52, desc[UR8][R34.64+0x38] ;  /* 0x0000380822347981 */ /* 0x000f68000c1e1900 */
[----:B------:R-:W5:Y:S04]  /*1f00*/  LDG.E R50, desc[UR8][R34.64+0x3c] ;  /* 0x00003c0822327981 */ /* 0x000f68000c1e1900 */
[----:B------:R-:W-:Y:S04]  /*1f10*/  STG.E desc[UR8][R34.64+0x8], R43 ;  /* 0x0000082b22007986 */ /* 0x000fe8000c101908 */
[----:B------:R-:W-:Y:S01]  /*1f20*/  STG.E desc[UR8][R34.64+0xc], R45 ;  /* 0x00000c2d22007986 */ /* 0x000fe2000c101908 */
[----:B------:R-:W-:-:S03]  /*1f30*/  LOP3.LUT R53, R53, R41, RZ, 0x30, !PT ;  /* 0x0000002935357212 */ /* 0x000fc600078e30ff */
[----:B------:R0:W-:Y:S04]  /*1f40*/  STG.E desc[UR8][R34.64+0x10], R47 ;  /* 0x0000102f22007986 */ /* 0x0001e8000c101908 */
[----:B------:R4:W-:Y:S01]  /*1f50*/  STG.E desc[UR8][R34.64+0x14], R49 ;  /* 0x0000143122007986 */ /* 0x0009e2000c101908 */
[----:B------:R-:W-:Y:S01]  /*1f60*/  UIADD3 UR4, UPT, UPT, UR4, 0x10, URZ ;  /* 0x0000001004047890 */ /* 0x000fe2000fffe0ff */
[----:B0-----:R-:W-:Y:S02]  /*1f70*/  LOP3.LUT R47, R48, R41, RZ, 0x30, !PT ;  /* 0x00000029302f7212 */ /* 0x001fe400078e30ff */
[----:B------:R-:W-:Y:S04]  /*1f80*/  STG.E desc[UR8][R34.64+0x2c], R53 ;  /* 0x00002c3522007986 */ /* 0x000fe8000c101908 */
[----:B------:R-:W-:Y:S01]  /*1f90*/  STG.E desc[UR8][R34.64+0x20], R47 ;  /* 0x0000202f22007986 */ /* 0x000fe2000c101908 */
[----:B------:R-:W-:-:S02]  /*1fa0*/  ISETP.NE.AND P1, PT, R6, UR4, PT ;  /* 0x0000000406007c0c */ /* 0x000fc4000bf25270 */
[-C--:B--2---:R-:W-:Y:S02]  /*1fb0*/  LOP3.LUT R45, R36, R41.reuse, RZ, 0x30, !PT ;  /* 0x00000029242d7212 */ /* 0x084fe400078e30ff */
[----:B---3--:R-:W-:-:S03]  /*1fc0*/  LOP3.LUT R43, R46, R41, RZ, 0x30, !PT ;  /* 0x000000292e2b7212 */ /* 0x008fc600078e30ff */
[----:B------:R-:W-:Y:S04]  /*1fd0*/  STG.E desc[UR8][R34.64+0x1c], R45 ;  /* 0x00001c2d22007986 */ /* 0x000fe8000c101908 */
[----:B------:R0:W-:Y:S01]  /*1fe0*/  STG.E desc[UR8][R34.64+0x18], R43 ;  /* 0x0000182b22007986 */ /* 0x0001e2000c101908 */
[-C--:B----4-:R-:W-:Y:S02]  /*1ff0*/  LOP3.LUT R49, R42, R41.reuse, RZ, 0x30, !PT ;  /* 0x000000292a317212 */ /* 0x090fe400078e30ff */
[-C--:B-----5:R-:W-:Y:S02]  /*2000*/  LOP3.LUT R51, R44, R41.reuse, RZ, 0x30, !PT ;  /* 0x000000292c337212 */ /* 0x0a0fe400078e30ff */
[-C--:B------:R-:W-:Y:S02]  /*2010*/  LOP3.LUT R39, R39, R41.reuse, RZ, 0x30, !PT ;  /* 0x0000002927277212 */ /* 0x080fe400078e30ff */
[----:B------:R-:W-:-:S02]  /*2020*/  LOP3.LUT R37, R37, R41, RZ, 0x30, !PT ;  /* 0x0000002925257212 */ /* 0x000fc400078e30ff */
[-C--:B0-----:R-:W-:Y:S02]  /*2030*/  LOP3.LUT R43, R52, R41.reuse, RZ, 0x30, !PT ;  /* 0x00000029342b7212 */ /* 0x081fe400078e30ff */
[----:B------:R-:W-:Y:S01]  /*2040*/  LOP3.LUT R45, R50, R41, RZ, 0x30, !PT ;  /* 0x00000029322d7212 */ /* 0x000fe200078e30ff */
[----:B------:R0:W-:Y:S04]  /*2050*/  STG.E desc[UR8][R34.64+0x24], R49 ;  /* 0x0000243122007986 */ /* 0x0001e8000c101908 */
[----:B------:R0:W-:Y:S04]  /*2060*/  STG.E desc[UR8][R34.64+0x28], R51 ;  /* 0x0000283322007986 */ /* 0x0001e8000c101908 */
[----:B------:R0:W-:Y:S04]  /*2070*/  STG.E desc[UR8][R34.64+0x30], R39 ;  /* 0x0000302722007986 */ /* 0x0001e8000c101908 */
[----:B------:R0:W-:Y:S04]  /*2080*/  STG.E desc[UR8][R34.64+0x34], R37 ;  /* 0x0000342522007986 */ /* 0x0001e8000c101908 */
[----:B------:R0:W-:Y:S04]  /*2090*/  STG.E desc[UR8][R34.64+0x38], R43 ;  /* 0x0000382b22007986 */ /* 0x0001e8000c101908 */
[----:B------:R0:W-:Y:S01]  /*20a0*/  STG.E desc[UR8][R34.64+0x3c], R45 ;  /* 0x00003c2d22007986 */ /* 0x0001e2000c101908 */
[----:B------:R-:W-:Y:S05]  /*20b0*/  @P1 BRA `(.L_x_26) ;  /* 0xfffffffc002c1947 */ /* 0x000fea000383ffff */
[----:B0-----:R-:W-:-:S07]  /*20c0*/  IMAD.MOV.U32 R39, RZ, RZ, R6 ;  /* 0x000000ffff277224 */ /* 0x001fce00078e0006 */
.L_x_25:
[----:B------:R-:W-:-:S13]  /*20d0*/  ISETP.NE.AND P1, PT, R4, RZ, PT ;  /* 0x000000ff0400720c */ /* 0x000fda0003f25270 */
[----:B------:R-:W-:Y:S05]  /*20e0*/  @!P1 BRA `(.L_x_24) ;  /* 0x0000001800449947 */ /* 0x000fea0003800000 */
[----:B------:R-:W-:Y:S02]  /*20f0*/  ISETP.GE.U32.AND P1, PT, R11, 0x7, PT ;  /* 0x000000070b00780c */ /* 0x000fe40003f26070 */
[----:B------:R-:W-:-:S11]  /*2100*/  ISETP.NE.AND P4, PT, R5, RZ, PT ;  /* 0x000000ff0500720c */ /* 0x000fd60003f85270 */
[----:B------:R-:W-:Y:S05]  /*2110*/  @!P1 BRA `(.L_x_27) ;  /* 0x00000000007c9947 */ /* 0x000fea0003800000 */
[----:B------:R-:W-:-:S04]  /*2120*/  IMAD.IADD R37, R38, 0x1, R39 ;  /* 0x0000000126257824 */ /* 0x000fc800078e0227 */
        /* <DEDUP_REMOVED lines=10> */
[----:B------:R-:W0:Y:S04]  /*21d0*/  LDG.E R46, desc[UR8][R34.64+0xc] ;  /* 0x00000c08222e7981 */ /* 0x000e28000c1e1900 */
[----:B------:R-:W4:Y:S04]  /*21e0*/  LDG.E R48, desc[UR8][R34.64+0x10] ;  /* 0x0000100822307981 */ /* 0x000f28000c1e1900 */
[----:B------:R-:W5:Y:S04]  /*21f0*/  LDG.E R50, desc[UR8][R34.64+0x14] ;  /* 0x0000140822327981 */ /* 0x000f68000c1e1900 */
[----:B------:R-:W5:Y:S04]  /*2200*/  LDG.E R52, desc[UR8][R34.64+0x18] ;  /* 0x0000180822347981 */ /* 0x000f68000c1e1900 */
[----:B------:R-:W5:Y:S01]  /*2210*/  LDG.E R53, desc[UR8][R34.64+0x1c] ;  /* 0x00001c0822357981 */ /* 0x000f62000c1e1900 */
[----:B------:R-:W-:Y:S01]  /*2220*/  VIADD R39, R39, 0x8 ;  /* 0x0000000827277836 */ /* 0x000fe20000000000 */
[----:B--2---:R-:W-:-:S02]  /*2230*/  LOP3.LUT R45, R42, R41, RZ, 0x30, !PT ;  /* 0x000000292a2d7212 */ /* 0x004fc400078e30ff */
[----:B---3--:R-:W-:-:S03]  /*2240*/  LOP3.LUT R47, R44, R41, RZ, 0x30, !PT ;  /* 0x000000292c2f7212 */ /* 0x008fc600078e30ff */
[----:B------:R1:W-:Y:S01]  /*2250*/  STG.E desc[UR8][R34.64+0x4], R45 ;  /* 0x0000042d22007986 */ /* 0x0003e2000c101908 */
[----:B0-----:R-:W-:-:S03]  /*2260*/  LOP3.LUT R37, R46, R41, RZ, 0x30, !PT ;  /* 0x000000292e257212 */ /* 0x001fc600078e30ff */
[----:B------:R1:W-:Y:S01]  /*2270*/  STG.E desc[UR8][R34.64+0x8], R47 ;  /* 0x0000082f22007986 */ /* 0x0003e2000c101908 */
[----:B----4-:R-:W-:-:S03]  /*2280*/  LOP3.LUT R43, R48, R41, RZ, 0x30, !PT ;  /* 0x00000029302b7212 */ /* 0x010fc600078e30ff */
[----:B------:R1:W-:Y:S01]  /*2290*/  STG.E desc[UR8][R34.64+0xc], R37 ;  /* 0x00000c2522007986 */ /* 0x0003e2000c101908 */
[----:B-----5:R-:W-:-:S03]  /*22a0*/  LOP3.LUT R49, R50, R41, RZ, 0x30, !PT ;  /* 0x0000002932317212 */ /* 0x020fc600078e30ff */
[----:B------:R1:W-:Y:S01]  /*22b0*/  STG.E desc[UR8][R34.64+0x10], R43 ;  /* 0x0000102b22007986 */ /* 0x0003e2000c101908 */
[----:B------:R-:W-:-:S03]  /*22c0*/  LOP3.LUT R51, R52, R41, RZ, 0x30, !PT ;  /* 0x0000002934337212 */ /* 0x000fc600078e30ff */
[----:B------:R1:W-:Y:S01]  /*22d0*/  STG.E desc[UR8][R34.64+0x14], R49 ;  /* 0x0000143122007986 */ /* 0x0003e2000c101908 */
[----:B------:R-:W-:-:S03]  /*22e0*/  LOP3.LUT R53, R53, R41, RZ, 0x30, !PT ;  /* 0x0000002935357212 */ /* 0x000fc600078e30ff */
[----:B------:R1:W-:Y:S04]  /*22f0*/  STG.E desc[UR8][R34.64+0x18], R51 ;  /* 0x0000183322007986 */ /* 0x0003e8000c101908 */
[----:B------:R1:W-:Y:S02]  /*2300*/  STG.E desc[UR8][R34.64+0x1c], R53 ;  /* 0x00001c3522007986 */ /* 0x0003e4000c101908 */
.L_x_27:
[----:B------:R-:W-:Y:S05]  /*2310*/  @!P4 BRA `(.L_x_24) ;  /* 0x0000001400b8c947 */ /* 0x000fea0003800000 */
[----:B------:R-:W-:Y:S02]  /*2320*/  ISETP.GE.U32.AND P1, PT, R12, 0x3, PT ;  /* 0x000000030c00780c */ /* 0x000fe40003f26070 */
[----:B------:R-:W-:-:S11]  /*2330*/  ISETP.NE.AND P4, PT, R7, RZ, PT ;  /* 0x000000ff0700720c */ /* 0x000fd60003f85270 */
[----:B------:R-:W-:Y:S05]  /*2340*/  @!P1 BRA `(.L_x_28) ;  /* 0x00000000004c9947 */ /* 0x000fea0003800000 */
[----:B-1----:R-:W-:-:S04]  /*2350*/  IMAD.IADD R37, R38, 0x1, R39 ;  /* 0x0000000126257824 */ /* 0x002fc800078e0227 */
        /* <DEDUP_REMOVED lines=10> */
[----:B------:R-:W4:Y:S01]  /*2400*/  LDG.E R46, desc[UR8][R34.64+0xc] ;  /* 0x00000c08222e7981 */ /* 0x000f22000c1e1900 */
[----:B------:R-:W-:Y:S01]  /*2410*/  VIADD R39, R39, 0x4 ;  /* 0x0000000427277836 */ /* 0x000fe20000000000 */
[----:B--2---:R-:W-:-:S02]  /*2420*/  LOP3.LUT R45, R42, R41, RZ, 0x30, !PT ;  /* 0x000000292a2d7212 */ /* 0x004fc400078e30ff */
[----:B---3--:R-:W-:-:S03]  /*2430*/  LOP3.LUT R47, R44, R41, RZ, 0x30, !PT ;  /* 0x000000292c2f7212 */ /* 0x008fc600078e30ff */
[----:B------:R0:W-:Y:S01]  /*2440*/  STG.E desc[UR8][R34.64+0x4], R45 ;  /* 0x0000042d22007986 */ /* 0x0001e2000c101908 */
[----:B----4-:R-:W-:-:S03]  /*2450*/  LOP3.LUT R49, R46, R41, RZ, 0x30, !PT ;  /* 0x000000292e317212 */ /* 0x010fc600078e30ff */
[----:B------:R0:W-:Y:S04]  /*2460*/  STG.E desc[UR8][R34.64+0x8], R47 ;  /* 0x0000082f22007986 */ /* 0x0001e8000c101908 */
[----:B------:R0:W-:Y:S02]  /*2470*/  STG.E desc[UR8][R34.64+0xc], R49 ;  /* 0x00000c3122007986 */ /* 0x0001e4000c101908 */
.L_x_28:
[----:B------:R-:W-:Y:S05]  /*2480*/  @!P4 BRA `(.L_x_24) ;  /* 0x00000014005cc947 */ /* 0x000fea0003800000 */
[----:B01----:R-:W-:-:S04]  /*2490*/  IMAD.IADD R35, R38, 0x1, R39 ;  /* 0x0000000126237824 */ /* 0x003fc800078e0227 */
[----:B------:R-:W-:-:S05]  /*24a0*/  IMAD.WIDE.U32 R34, R35, 0x4, R32 ;  /* 0x0000000423227825 */ /* 0x000fca00078e0020 */
[----:B------:R-:W2:Y:S01]  /*24b0*/  LDG.E R36, desc[UR8][R34.64] ;  /* 0x0000000822247981 */ /* 0x000ea2000c1e1900 */
[----:B------:R-:W-:Y:S02]  /*24c0*/  ISETP.NE.AND P1, PT, R7, 0x1, PT ;  /* 0x000000010700780c */ /* 0x000fe40003f25270 */
[----:B--2---:R-:W-:-:S05]  /*24d0*/  LOP3.LUT R37, R36, R41, RZ, 0x30, !PT ;  /* 0x0000002924257212 */ /* 0x004fca00078e30ff */
[----:B------:R2:W-:Y:S06]  /*24e0*/  STG.E desc[UR8][R34.64], R37 ;  /* 0x0000002522007986 */ /* 0x0005ec000c101908 */
[----:B------:R-:W-:Y:S05]  /*24f0*/  @!P1 BRA `(.L_x_24) ;  /* 0x0000001400409947 */ /* 0x000fea0003800000 */
[----:B--2---:R-:W-:-:S05]  /*2500*/  IADD3 R35, P1, PT, R38, R39, RZ ;  /* 0x0000002726237210 */ /* 0x004fca0007f3e0ff */
[----:B------:R-:W-:Y:S01]  /*2510*/  IMAD.X R36, RZ, RZ, RZ, P1 ;  /* 0x000000ffff247224 */ /* 0x000fe200008e06ff */
[----:B------:R-:W-:-:S04]  /*2520*/  LEA R34, P1, R35, R32, 0x2 ;  /* 0x0000002023227211 */ /* 0x000fc800078210ff */
[----:B------:R-:W-:-:S05]  /*2530*/  LEA.HI.X R35, R35, R33, R36, 0x2, P1 ;  /* 0x0000002123237211 */ /* 0x000fca00008f1424 */
[----:B------:R-:W2:Y:S01]  /*2540*/  LDG.E R36, desc[UR8][R34.64+0x4] ;  /* 0x0000040822247981 */ /* 0x000ea2000c1e1900 */
[----:B------:R-:W-:Y:S02]  /*2550*/  ISETP.NE.AND P1, PT, R7, 0x2, PT ;  /* 0x000000020700780c */ /* 0x000fe40003f25270 */
[----:B--2---:R-:W-:-:S05]  /*2560*/  LOP3.LUT R37, R36, R41, RZ, 0x30, !PT ;  /* 0x0000002924257212 */ /* 0x004fca00078e30ff */
[----:B------:R3:W-:Y:S06]  /*2570*/  STG.E desc[UR8][R34.64+0x4], R37 ;  /* 0x0000042522007986 */ /* 0x0007ec000c101908 */
[----:B------:R-:W-:Y:S05]  /*2580*/  @!P1 BRA `(.L_x_24) ;  /* 0x00000014001c9947 */ /* 0x000fea0003800000 */
[----:B------:R-:W2:Y:S02]  /*2590*/  LDG.E R36, desc[UR8][R34.64+0x8] ;  /* 0x0000080822247981 */ /* 0x000ea4000c1e1900 */
[----:B--2---:R-:W-:-:S05]  /*25a0*/  LOP3.LUT R41, R36, R41, RZ, 0x30, !PT ;  /* 0x0000002924297212 */ /* 0x004fca00078e30ff */
[----:B------:R4:W-:Y:S01]  /*25b0*/  STG.E desc[UR8][R34.64+0x8], R41 ;  /* 0x0000082922007986 */ /* 0x0009e2000c101908 */
[----:B------:R-:W-:Y:S05]  /*25c0*/  BRA `(.L_x_24) ;  /* 0x00000014000c7947 */ /* 0x000fea0003800000 */
.L_x_20:
[----:B------:R-:W0:Y:S01]  /*25d0*/  LDCU UR4, c[0x0][0x3c0] ;  /* 0x00007800ff0477ac */ /* 0x000e220008000800 */
[----:B------:R-:W1:Y:S01]  /*25e0*/  LDC R43, c[0x0][0x3cc] ;  /* 0x0000f300ff2b7b82 */ /* 0x000e620000000800 */
[----:B0-----:R-:W-:-:S04]  /*25f0*/  IMAD R35, R15, UR4, R40 ;  /* 0x000000040f237c24 */ /* 0x001fc8000f8e0228 */
[----:B------:R-:W-:-:S05]  /*2600*/  IMAD.WIDE R34, R35, 0x4, R30 ;  /* 0x0000000423227825 */ /* 0x000fca00078e021e */
[----:B------:R-:W2:Y:S01]  /*2610*/  LDG.E R42, desc[UR8][R34.64] ;  /* 0x00000008222a7981 */ /* 0x000ea2000c1e1900 */
[----:B------:R-:W-:Y:S01]  /*2620*/  LOP3.LUT R37, RZ, R41, RZ, 0x33, !PT ;  /* 0x00000029ff257212 */ /* 0x000fe200078e33ff */
[----:B------:R-:W-:Y:S01]  /*2630*/  BSSY.RECONVERGENT B3, `(.L_x_29) ;  /* 0x0000011000037945 */ /* 0x000fe20003800200 */
[----:B-1----:R-:W-:Y:S02]  /*2640*/  IMAD R44, R40, R43, RZ ;  /* 0x0000002b282c7224 */ /* 0x002fe400078e02ff */
[----:B--2---:R-:W-:-:S04]  /*2650*/  LOP3.LUT P1, R42, R42, RZ, R37, 0xa0, !PT ;  /* 0x000000ff2a2a7212 */ /* 0x004fc8000782a025 */
[----:B------:R-:W-:Y:S02]  /*2660*/  ISETP.LT.OR P4, PT, R43, 0x1, !P1 ;  /* 0x000000012b00780c */ /* 0x000fe40004f81670 */
[----:B------:R-:W-:-:S11]  /*2670*/  PLOP3.LUT P1, PT, P1, PT, PT, 0x8, 0x80 ;  /* 0x000000000080781c */ /* 0x000fd60000f2e170 */
[----:B------:R-:W-:Y:S05]  /*2680*/  @P4 BRA `(.L_x_30) ;  /* 0x00000000002c4947 */ /* 0x000fea0003800000 */
[----:B------:R-:W-:-:S07]  /*2690*/  IMAD.MOV.U32 R38, RZ, RZ, RZ ;  /* 0x000000ffff267224 */ /* 0x000fce00078e00ff */
.L_x_31:
[----:B0-----:R-:W-:-:S04]  /*26a0*/  IMAD.IADD R37, R44, 0x1, R38 ;  /* 0x000000012c257824 */ /* 0x001fc800078e0226 */
[----:B------:R-:W-:-:S05]  /*26b0*/  IMAD.WIDE.U32 R36, R37, 0x4, R32 ;  /* 0x0000000425247825 */ /* 0x000fca00078e0020 */
[----:B------:R-:W2:Y:S01]  /*26c0*/  LDG.E R39, desc[UR8][R36.64] ;  /* 0x0000000824277981 */ /* 0x000ea2000c1e1900 */
[----:B------:R-:W-:-:S05]  /*26d0*/  VIADD R38, R38, 0x1 ;  /* 0x0000000126267836 */ /* 0x000fca0000000000 */
[----:B------:R-:W-:Y:S02]  /*26e0*/  ISETP.LT.AND P5, PT, R38, R43, PT ;  /* 0x0000002b2600720c */ /* 0x000fe40003fa1270 */
[C---:B--2---:R-:W-:Y:S02]  /*26f0*/  LOP3.LUT R45, R39.reuse, R42, RZ, 0x3c, !PT ;  /* 0x0000002a272d7212 */ /* 0x044fe400078e3cff */
[----:B------:R-:W-:-:S03]  /*2700*/  LOP3.LUT P4, R42, R39, RZ, R42, 0xa0, !PT ;  /* 0x000000ff272a7212 */ /* 0x000fc6000788a02a */
[----:B------:R0:W-:Y:S01]  /*2710*/  STG.E desc[UR8][R36.64], R45 ;  /* 0x0000002d24007986 */ /* 0x0001e2000c101908 */
[----:B------:R-:W-:-:S09]  /*2720*/  PLOP3.LUT P1, PT, P4, PT, PT, 0x8, 0x80 ;  /* 0x000000000080781c */ /* 0x000fd2000272e170 */
[----:B------:R-:W-:Y:S05]  /*2730*/  @P4 BRA P5, `(.L_x_31) ;  /* 0xfffffffc00d84947 */ /* 0x000fea000283ffff */
.L_x_30:
[----:B------:R-:W-:Y:S05]  /*2740*/  BSYNC.RECONVERGENT B3 ;  /* 0x0000000000037941 */ /* 0x000fea0003800200 */
.L_x_29:
[----:B------:R-:W-:Y:S01]  /*2750*/  ISETP.LT.OR P1, PT, R43, 0x1, P1 ;  /* 0x000000012b00780c */ /* 0x000fe20000f21670 */
[----:B------:R-:W-:-:S12]  /*2760*/  BSSY.RECONVERGENT B3, `(.L_x_32) ;  /* 0x000008a000037945 */ /* 0x000fd80003800200 */
[----:B------:R-:W-:Y:S05]  /*2770*/  @P1 BRA `(.L_x_33) ;  /* 0x0000000800201947 */ /* 0x000fea0003800000 */
[----:B------:R-:W-:Y:S01]  /*2780*/  ISETP.GE.U32.AND P1, PT, R8, 0xf, PT ;  /* 0x0000000f0800780c */ /* 0x000fe20003f26070 */
[----:B0-----:R-:W-:-:S12]  /*2790*/  IMAD.MOV.U32 R45, RZ, RZ, RZ ;  /* 0x000000ffff2d7224 */ /* 0x001fd800078e00ff */
[----:B------:R-:W-:Y:S05]  /*27a0*/  @!P1 BRA `(.L_x_34) ;  /* 0x0000000000dc9947 */ /* 0x000fea0003800000 */
[----:B------:R-:W-:-:S05]  /*27b0*/  UMOV UR4, URZ ;  /* 0x000000ff00047c82 */ /* 0x000fca0008000000 */
.L_x_35:
        /* <DEDUP_REMOVED lines=11> */
[----:B------:R-:W5:Y:S01]  /*2870*/  LDG.E R50, desc[UR8][R36.64+0x3c] ;  /* 0x00003c0824327981 */ /* 0x000f62000c1e1900 */
[----:B--2---:R-:W-:-:S02]  /*2880*/  LOP3.LUT R39, R39, R42, RZ, 0xfc, !PT ;  /* 0x0000002a27277212 */ /* 0x004fc400078efcff */
[----:B---3--:R-:W-:-:S03]  /*2890*/  LOP3.LUT R45, R45, R42, RZ, 0xfc, !PT ;  /* 0x0000002a2d2d7212 */ /* 0x008fc600078efcff */
[----:B------:R0:W-:Y:S01]  /*28a0*/  STG.E desc[UR8][R36.64], R39 ;  /* 0x0000002724007986 */ /* 0x0001e2000c101908 */
[----:B----4-:R-:W-:-:S03]  /*28b0*/  LOP3.LUT R47, R47, R42, RZ, 0xfc, !PT ;  /* 0x0000002a2f2f7212 */ /* 0x010fc600078efcff */
[----:B------:R1:W-:Y:S01]  /*28c0*/  STG.E desc[UR8][R36.64+0x4], R45 ;  /* 0x0000042d24007986 */ /* 0x0003e2000c101908 */
[-C--:B-----5:R-:W-:Y:S02]  /*28d0*/  LOP3.LUT R49, R49, R42.reuse, RZ, 0xfc, !PT ;  /* 0x0000002a31317212 */ /* 0x0a0fe400078efcff */
[-C--:B------:R-:W-:Y:S01]  /*28e0*/  LOP3.LUT R51, R51, R42.reuse, RZ, 0xfc, !PT ;  /* 0x0000002a33337212 */ /* 0x080fe200078efcff */
[----:B0-----:R-:W2:Y:S01]  /*28f0*/  LDG.E R39, desc[UR8][R36.64+0x24] ;  /* 0x0000240824277981 */ /* 0x001ea2000c1e1900 */
[----:B------:R-:W-:-:S03]  /*2900*/  LOP3.LUT R53, R53, R42, RZ, 0xfc, !PT ;  /* 0x0000002a35357212 */ /* 0x000fc600078efcff */
[----:B------:R0:W-:Y:S01]  /*2910*/  STG.E desc[UR8][R36.64+0x8], R47 ;  /* 0x0000082f24007986 */ /* 0x0001e2000c101908 */
[----:B-1----:R-:W-:-:S03]  /*2920*/  LOP3.LUT R45, R38, R42, RZ, 0xfc, !PT ;  /* 0x0000002a262d7212 */ /* 0x002fc600078efcff */
[----:B------:R1:W-:Y:S04]  /*2930*/  STG.E desc[UR8][R36.64+0xc], R49 ;  /* 0x00000c3124007986 */ /* 0x0003e8000c101908 */
[----:B------:R3:W-:Y:S04]  /*2940*/  STG.E desc[UR8][R36.64+0x10], R51 ;  /* 0x0000103324007986 */ /* 0x0007e8000c101908 */
[----:B------:R4:W-:Y:S01]  /*2950*/  STG.E desc[UR8][R36.64+0x14], R53 ;  /* 0x0000143524007986 */ /* 0x0009e2000c101908 */
[----:B0-----:R-:W-:-:S03]  /*2960*/  LOP3.LUT R47, R46, R42, RZ, 0xfc, !PT ;  /* 0x0000002a2e2f7212 */ /* 0x001fc600078efcff */
[----:B-1----:R-:W5:Y:S04]  /*2970*/  LDG.E R49, desc[UR8][R36.64+0x28] ;  /* 0x0000280824317981 */ /* 0x002f68000c1e1900 */
[----:B------:R-:W5:Y:S04]  /*2980*/  LDG.E R38, desc[UR8][R36.64+0x2c] ;  /* 0x00002c0824267981 */ /* 0x000f68000c1e1900 */
[----:B---3--:R-:W3:Y:S04]  /*2990*/  LDG.E R51, desc[UR8][R36.64+0x30] ;  /* 0x0000300824337981 */ /* 0x008ee8000c1e1900 */
[----:B----4-:R-:W4:Y:S04]  /*29a0*/  LDG.E R53, desc[UR8][R36.64+0x34] ;  /* 0x0000340824357981 */ /* 0x010f28000c1e1900 */
[----:B------:R-:W4:Y:S01]  /*29b0*/  LDG.E R46, desc[UR8][R36.64+0x38] ;  /* 0x00003808242e7981 */ /* 0x000f22000c1e1900 */
[----:B------:R-:W-:-:S03]  /*29c0*/  LOP3.LUT R48, R48, R42, RZ, 0xfc, !PT ;  /* 0x0000002a30307212 */ /* 0x000fc600078efcff */
[----:B------:R-:W-:Y:S04]  /*29d0*/  STG.E desc[UR8][R36.64+0x18], R45 ;  /* 0x0000182d24007986 */ /* 0x000fe8000c101908 */
[----:B------:R0:W-:Y:S01]  /*29e0*/  STG.E desc[UR8][R36.64+0x1c], R47 ;  /* 0x00001c2f24007986 */ /* 0x0001e2000c101908 */
[----:B------:R-:W-:-:S03]  /*29f0*/  UIADD3 UR4, UPT, UPT, UR4, 0x10, URZ ;  /* 0x0000001004047890 */ /* 0x000fc6000fffe0ff */
[----:B------:R-:W-:Y:S01]  /*2a00*/  STG.E desc[UR8][R36.64+0x20], R48 ;  /* 0x0000203024007986 */ /* 0x000fe2000c101908 */
[----:B0-----:R-:W-:-:S05]  /*2a10*/  LOP3.LUT R47, R50, R42, RZ, 0xfc, !PT ;  /* 0x0000002a322f7212 */ /* 0x001fca00078efcff */
[----:B------:R-:W-:Y:S01]  /*2a20*/  STG.E desc[UR8][R36.64+0x3c], R47 ;  /* 0x00003c2f24007986 */ /* 0x000fe2000c101908 */
[----:B------:R-:W-:Y:S02]  /*2a30*/  ISETP.NE.AND P1, PT, R6, UR4, PT ;  /* 0x0000000406007c0c */ /* 0x000fe4000bf25270 */
[----:B--2---:R-:W-:-:S05]  /*2a40*/  LOP3.LUT R39, R39, R42, RZ, 0xfc, !PT ;  /* 0x0000002a27277212 */ /* 0x004fca00078efcff */
[----:B------:R0:W-:Y:S01]  /*2a50*/  STG.E desc[UR8][R36.64+0x24], R39 ;  /* 0x0000242724007986 */ /* 0x0001e2000c101908 */
[-C--:B-----5:R-:W-:Y:S02]  /*2a60*/  LOP3.LUT R49, R49, R42.reuse, RZ, 0xfc, !PT ;  /* 0x0000002a31317212 */ /* 0x0a0fe400078efcff */
[-C--:B------:R-:W-:Y:S02]  /*2a70*/  LOP3.LUT R45, R38, R42.reuse, RZ, 0xfc, !PT ;  /* 0x0000002a262d7212 */ /* 0x080fe400078efcff */
[-C--:B---3--:R-:W-:Y:S02]  /*2a80*/  LOP3.LUT R51, R51, R42.reuse, RZ, 0xfc, !PT ;  /* 0x0000002a33337212 */ /* 0x088fe400078efcff */
[-C--:B----4-:R-:W-:Y:S02]  /*2a90*/  LOP3.LUT R53, R53, R42.reuse, RZ, 0xfc, !PT ;  /* 0x0000002a35357212 */ /* 0x090fe400078efcff */
[----:B0-----:R-:W-:Y:S01]  /*2aa0*/  LOP3.LUT R39, R46, R42, RZ, 0xfc, !PT ;  /* 0x0000002a2e277212 */ /* 0x001fe200078efcff */
[----:B------:R0:W-:Y:S04]  /*2ab0*/  STG.E desc[UR8][R36.64+0x28], R49 ;  /* 0x0000283124007986 */ /* 0x0001e8000c101908 */
[----:B------:R0:W-:Y:S04]  /*2ac0*/  STG.E desc[UR8][R36.64+0x2c], R45 ;  /* 0x00002c2d24007986 */ /* 0x0001e8000c101908 */
[----:B------:R0:W-:Y:S04]  /*2ad0*/  STG.E desc[UR8][R36.64+0x30], R51 ;  /* 0x0000303324007986 */ /* 0x0001e8000c101908 */
[----:B------:R0:W-:Y:S04]  /*2ae0*/  STG.E desc[UR8][R36.64+0x34], R53 ;  /* 0x0000343524007986 */ /* 0x0001e8000c101908 */
[----:B------:R0:W-:Y:S01]  /*2af0*/  STG.E desc[UR8][R36.64+0x38], R39 ;  /* 0x0000382724007986 */ /* 0x0001e2000c101908 */
[----:B------:R-:W-:Y:S05]  /*2b00*/  @P1 BRA `(.L_x_35) ;  /* 0xfffffffc002c1947 */ /* 0x000fea000383ffff */
[----:B0-----:R-:W-:-:S07]  /*2b10*/  IMAD.MOV.U32 R45, RZ, RZ, R6 ;  /* 0x000000ffff2d7224 */ /* 0x001fce00078e0006 */
.L_x_34:
        /* <DEDUP_REMOVED lines=19> */
[----:B------:R-:W5:Y:S04]  /*2c50*/  LDG.E R50, desc[UR8][R38.64+0x18] ;  /* 0x0000180826327981 */ /* 0x000f68000c1e1900 */
[----:B0-----:R-:W5:Y:S01]  /*2c60*/  LDG.E R36, desc[UR8][R38.64+0x1c] ;  /* 0x00001c0826247981 */ /* 0x001f62000c1e1900 */
[----:B------:R-:W-:Y:S01]  /*2c70*/  VIADD R45, R45, 0x8 ;  /* 0x000000082d2d7836 */ /* 0x000fe20000000000 */
[----:B--2---:R-:W-:-:S02]  /*2c80*/  LOP3.LUT R49, R49, R42, RZ, 0xfc, !PT ;  /* 0x0000002a31317212 */ /* 0x004fc400078efcff */
[----:B---3--:R-:W-:-:S03]  /*2c90*/  LOP3.LUT R51, R51, R42, RZ, 0xfc, !PT ;  /* 0x0000002a33337212 */ /* 0x008fc600078efcff */
[----:B------:R0:W-:Y:S01]  /*2ca0*/  STG.E desc[UR8][R38.64+0x4], R49 ;  /* 0x0000043126007986 */ /* 0x0001e2000c101908 */
[-C--:B----4-:R-:W-:Y:S02]  /*2cb0*/  LOP3.LUT R53, R53, R42.reuse, RZ, 0xfc, !PT ;  /* 0x0000002a35357212 */ /* 0x090fe400078efcff */
[-C--:B-----5:R-:W-:Y:S02]  /*2cc0*/  LOP3.LUT R37, R46, R42.reuse, RZ, 0xfc, !PT ;  /* 0x0000002a2e257212 */ /* 0x0a0fe400078efcff */
[-C--:B------:R-:W-:Y:S02]  /*2cd0*/  LOP3.LUT R47, R48, R42.reuse, RZ, 0xfc, !PT ;  /* 0x0000002a302f7212 */ /* 0x080fe400078efcff */
[-C--:B0-----:R-:W-:Y:S02]  /*2ce0*/  LOP3.LUT R49, R50, R42.reuse, RZ, 0xfc, !PT ;  /* 0x0000002a32317212 */ /* 0x081fe400078efcff */
[----:B------:R-:W-:Y:S01]  /*2cf0*/  LOP3.LUT R36, R36, R42, RZ, 0xfc, !PT ;  /* 0x0000002a24247212 */ /* 0x000fe200078efcff */
[----:B------:R0:W-:Y:S04]  /*2d00*/  STG.E desc[UR8][R38.64+0x8], R51 ;  /* 0x0000083326007986 */ /* 0x0001e8000c101908 */
[----:B------:R0:W-:Y:S04]  /*2d10*/  STG.E desc[UR8][R38.64+0xc], R53 ;  /* 0x00000c3526007986 */ /* 0x0001e8000c101908 */
[----:B------:R0:W-:Y:S04]  /*2d20*/  STG.E desc[UR8][R38.64+0x10], R37 ;  /* 0x0000102526007986 */ /* 0x0001e8000c101908 */
[----:B------:R0:W-:Y:S04]  /*2d30*/  STG.E desc[UR8][R38.64+0x14], R47 ;  /* 0x0000142f26007986 */ /* 0x0001e8000c101908 */
[----:B------:R0:W-:Y:S04]  /*2d40*/  STG.E desc[UR8][R38.64+0x18], R49 ;  /* 0x0000183126007986 */ /* 0x0001e8000c101908 */
[----:B------:R0:W-:Y:S02]  /*2d50*/  STG.E desc[UR8][R38.64+0x1c], R36 ;  /* 0x00001c2426007986 */ /* 0x0001e4000c101908 */
.L_x_36:
        /* <DEDUP_REMOVED lines=23> */
.L_x_37:
        /* <DEDUP_REMOVED lines=8> */
[----:B--2---:R-:W-:Y:S02]  /*2f50*/  IADD3 R37, P1, PT, R44, R45, RZ ;  /* 0x0000002d2c257210 */ /* 0x004fe40007f3e0ff */
[----:B------:R-:W-:-:S03]  /*2f60*/  ISETP.NE.AND P4, PT, R7, 0x2, PT ;  /* 0x000000020700780c */ /* 0x000fc60003f85270 */
[----:B------:R-:W-:Y:S01]  /*2f70*/  IMAD.X R38, RZ, RZ, RZ, P1 ;  /* 0x000000ffff267224 */ /* 0x000fe200008e06ff */
[----:B------:R-:W-:-:S04]  /*2f80*/  LEA R36, P1, R37, R32, 0x2 ;  /* 0x0000002025247211 */ /* 0x000fc800078210ff */
[----:B------:R-:W-:-:S05]  /*2f90*/  LEA.HI.X R37, R37, R33, R38, 0x2, P1 ;  /* 0x0000002125257211 */ /* 0x000fca00008f1426 */
[----:B------:R-:W2:Y:S04]  /*2fa0*/  LDG.E R39, desc[UR8][R36.64+0x4] ;  /* 0x0000040824277981 */ /* 0x000ea8000c1e1900 */
[----:B------:R-:W3:Y:S01]  /*2fb0*/  @P4 LDG.E R45, desc[UR8][R36.64+0x8] ;  /* 0x00000808242d4981 */ /* 0x000ee2000c1e1900 */
[-C--:B--2---:R-:W-:Y:S02]  /*2fc0*/  LOP3.LUT R39, R39, R42.reuse, RZ, 0xfc, !PT ;  /* 0x0000002a27277212 */ /* 0x084fe400078efcff */
[----:B---3--:R-:W-:-:S03]  /*2fd0*/  @P4 LOP3.LUT R45, R45, R42, RZ, 0xfc, !PT ;  /* 0x0000002a2d2d4212 */ /* 0x008fc600078efcff */
[----:B------:R3:W-:Y:S04]  /*2fe0*/  STG.E desc[UR8][R36.64+0x4], R39 ;  /* 0x0000042724007986 */ /* 0x0007e8000c101908 */
[----:B------:R3:W-:Y:S02]  /*2ff0*/  @P4 STG.E desc[UR8][R36.64+0x8], R45 ;  /* 0x0000082d24004986 */ /* 0x0007e4000c101908 */
.L_x_33:
[----:B------:R-:W-:Y:S05]  /*3000*/  BSYNC.RECONVERGENT B3 ;  /* 0x0000000000037941 */ /* 0x000fea0003800200 */
.L_x_32:
[----:B------:R-:W0:Y:S01]  /*3010*/  LDG.E R34, desc[UR8][R34.64] ;  /* 0x0000000822227981 */ /* 0x000e22000c1e1900 */
[----:B------:R-:W-:Y:S01]  /*3020*/  BSSY.RECONVERGENT B3, `(.L_x_38) ;  /* 0x0000012000037945 */ /* 0x000fe20003800200 */
[----:B0123--:R-:W-:-:S04]  /*3030*/  LOP3.LUT R36, RZ, R34, RZ, 0x33, !PT ;  /* 0x00000022ff247212 */ /* 0x00ffc800078e33ff */
[----:B------:R-:W-:-:S04]  /*3040*/  LOP3.LUT P1, R41, R41, RZ, R36, 0xa0, !PT ;  /* 0x000000ff29297212 */ /* 0x000fc8000782a024 */
[----:B------:R-:W-:Y:S02]  /*3050*/  ISETP.LT.OR P4, PT, R43, 0x1, !P1 ;  /* 0x000000012b00780c */ /* 0x000fe40004f81670 */
[----:B------:R-:W-:-:S11]  /*3060*/  PLOP3.LUT P1, PT, P1, PT, PT, 0x8, 0x80 ;  /* 0x000000000080781c */ /* 0x000fd60000f2e170 */
[----:B------:R-:W-:Y:S05]  /*3070*/  @P4 BRA `(.L_x_39) ;  /* 0x0000000000304947 */ /* 0x000fea0003800000 */
[----:B------:R-:W-:-:S07]  /*3080*/  IMAD.MOV.U32 R36, RZ, RZ, RZ ;  /* 0x000000ffff247224 */ /* 0x000fce00078e00ff */
.L_x_40:
        /* <DEDUP_REMOVED lines=11> */
.L_x_39:
[----:B------:R-:W-:Y:S05]  /*3140*/  BSYNC.RECONVERGENT B3 ;  /* 0x0000000000037941 */ /* 0x000fea0003800200 */
.L_x_38:
[----:B------:R-:W-:-:S13]  /*3150*/  ISETP.LT.OR P1, PT, R43, 0x1, P1 ;  /* 0x000000012b00780c */ /* 0x000fda0000f21670 */
[----:B------:R-:W-:Y:S05]  /*3160*/  @P1 BRA `(.L_x_24) ;  /* 0x0000000800241947 */ /* 0x000fea0003800000 */
[----:B------:R-:W-:Y:S01]  /*3170*/  ISETP.GE.U32.AND P1, PT, R8, 0xf, PT ;  /* 0x0000000f0800780c */ /* 0x000fe20003f26070 */
[----:B------:R-:W-:-:S12]  /*3180*/  IMAD.MOV.U32 R39, RZ, RZ, RZ ;  /* 0x000000ffff277224 */ /* 0x000fd800078e00ff */
[----:B------:R-:W-:Y:S05]  /*3190*/  @!P1 BRA `(.L_x_41) ;  /* 0x0000000000dc9947 */ /* 0x000fea0003800000 */
[----:B------:R-:W-:-:S05]  /*31a0*/  UMOV UR4, URZ ;  /* 0x000000ff00047c82 */ /* 0x000fca0008000000 */
.L_x_42:
        /* <DEDUP_REMOVED lines=54> */
.L_x_41:
        /* <DEDUP_REMOVED lines=36> */
.L_x_43:
        /* <DEDUP_REMOVED lines=23> */
.L_x_44:
        /* <DEDUP_REMOVED lines=8> */
[----:B0-----:R-:W-:-:S05]  /*3940*/  IADD3 R35, P1, PT, R44, R39, RZ ;  /* 0x000000272c237210 */ /* 0x001fca0007f3e0ff */
        /* <DEDUP_REMOVED lines=10> */
[----:B------:R1:W-:Y:S02]  /*39f0*/  STG.E desc[UR8][R34.64+0x8], R41 ;  /* 0x0000082922007986 */ /* 0x0003e4000c101908 */
.L_x_24:
[----:B------:R-:W-:Y:S05]  /*3a00*/  BSYNC.RECONVERGENT B2 ;  /* 0x0000000000027941 */ /* 0x000fea0003800200 */
.L_x_19:
[----:B------:R-:W5:Y:S01]  /*3a10*/  LDCU UR4, c[0x0][0x3c0] ;  /* 0x00007800ff0477ac */ /* 0x000f620008000800 */
[----:B------:R-:W-:-:S05]  /*3a20*/  VIADD R40, R40, 0x1 ;  /* 0x0000000128287836 */ /* 0x000fca0000000000 */
[----:B-----5:R-:W-:-:S13]  /*3a30*/  ISETP.NE.AND P1, PT, R40, UR4, PT ;  /* 0x0000000428007c0c */ /* 0x020fda000bf25270 */
[----:B------:R-:W-:Y:S05]  /*3a40*/  @P1 BRA `(.L_x_45) ;  /* 0xffffffd400e81947 */ /* 0x000fea000383ffff */
.L_x_5:
[----:B------:R-:W-:Y:S05]  /*3a50*/  BSYNC.RECONVERGENT B0 ;  /* 0x0000000000007941 */ /* 0x000fea0003800200 */
.L_x_3:
[----:B------:R-:W-:Y:S05]  /*3a60*/  @P0 BRA `(.L_x_46) ;  /* 0xffffffc8007c0947 */ /* 0x000fea000383ffff */
[----:B------:R-:W5:Y:S01]  /*3a70*/  LDCU UR4, c[0x0][0x3c4] ;  /* 0x00007880ff0477ac */ /* 0x000f620008000800 */
[----:B------:R-:W-:Y:S01]  /*3a80*/  IMAD.U32 R14, RZ, RZ, UR6 ;  /* 0x00000006ff0e7e24 */ /* 0x000fe2000f8e00ff */
[----:B------:R-:W-:Y:S01]  /*3a90*/  IADD3 R2, P0, PT, R2, UR6, RZ ;  /* 0x0000000602027c10 */ /* 0x000fe2000ff1e0ff */
[----:B------:R-:W0:Y:S03]  /*3aa0*/  LDCU UR5, c[0x0][0x3c4] ;  /* 0x00007880ff0577ac */ /* 0x000e260008000800 */
[----:B------:R-:W-:Y:S01]  /*3ab0*/  LEA.HI.X.SX32 R3, R14, R3, 0x1, P0 ;  /* 0x000000030e037211 */ /* 0x000fe200000f0eff */
[----:B-----5:R-:W-:Y:S01]  /*3ac0*/  USHF.R.S32.HI UR4, URZ, 0x1f, UR4 ;  /* 0x0000001fff047899 */ /* 0x020fe20008011404 */
[----:B0-----:R-:W-:-:S05]  /*3ad0*/  ISETP.GE.U32.AND P0, PT, R2, UR5, PT ;  /* 0x0000000502007c0c */ /* 0x001fca000bf06070 */
[----:B------:R-:W-:-:S13]  /*3ae0*/  ISETP.GE.U32.AND.EX P0, PT, R3, UR4, PT, P0 ;  /* 0x0000000403007c0c */ /* 0x000fda000bf06100 */
[----:B------:R-:W-:Y:S05]  /*3af0*/  @!P0 BRA `(.L_x_47) ;  /* 0xffffffc800288947 */ /* 0x000fea000383ffff */
.L_x_1:
[----:B------:R-:W-:Y:S05]  /*3b00*/  BSYNC.RECONVERGENT B1 ;  /* 0x0000000000017941 */ /* 0x000fea0003800200 */
.L_x_0:
[----:B-----5:R-:W-:Y:S04]  /*3b10*/  STG.E.64 desc[UR8][R16.64], R20 ;  /* 0x0000001410007986 */ /* 0x020fe8000c101b08 */
[----:B------:R-:W-:Y:S04]  /*3b20*/  STG.E.64 desc[UR8][R16.64+0x8], R22 ;  /* 0x0000081610007986 */ /* 0x000fe8000c101b08 */
[----:B------:R-:W-:Y:S04]  /*3b30*/  STG.E.64 desc[UR8][R16.64+0x10], R24 ;  /* 0x0000101810007986 */ /* 0x000fe8000c101b08 */
[----:B------:R-:W-:Y:S04]  /*3b40*/  STG.E.64 desc[UR8][R16.64+0x18], R26 ;  /* 0x0000181a10007986 */ /* 0x000fe8000c101b08 */
[----:B------:R-:W-:Y:S04]  /*3b50*/  STG.E.64 desc[UR8][R16.64+0x28], R18 ;  /* 0x0000281210007986 */ /* 0x000fe8000c101b08 */
[----:B------:R-:W-:Y:S01]  /*3b60*/  STG.E desc[UR8][R16.64+0x20], R0 ;  /* 0x0000200010007986 */ /* 0x000fe2000c101908 */
[----:B------:R-:W-:Y:S05]  /*3b70*/  EXIT ;  /* 0x000000000000794d */ /* 0x000fea0003800000 */
        .weak           $__internal_0_$__cuda_sm20_dblrcp_rn_slowpath_v3
        .type           $__internal_0_$__cuda_sm20_dblrcp_rn_slowpath_v3,@function
        .size           $__internal_0_$__cuda_sm20_dblrcp_rn_slowpath_v3,(.L_x_67 - $__internal_0_$__cuda_sm20_dblrcp_rn_slowpath_v3)
$__internal_0_$__cuda_sm20_dblrcp_rn_slowpath_v3:
[----:B------:R-:W-:-:S14]  /*3b80*/  DSETP.GTU.AND P0, PT, |R6|, +INF , PT ;  /* 0x7ff000000600742a */ /* 0x000fdc0003f0c200 */
[----:B------:R-:W-:Y:S05]  /*3b90*/  @P0 BRA `(.L_x_48) ;  /* 0x00000000007c0947 */ /* 0x000fea0003800000 */
[----:B------:R-:W-:-:S05]  /*3ba0*/  LOP3.LUT R5, R7, 0x7fffffff, RZ, 0xc0, !PT ;  /* 0x7fffffff07057812 */ /* 0x000fca00078ec0ff */
[----:B------:R-:W-:-:S05]  /*3bb0*/  VIADD R8, R5, 0xffffffff ;  /* 0xffffffff05087836 */ /* 0x000fca0000000000 */
[----:B------:R-:W-:-:S13]  /*3bc0*/  ISETP.GE.U32.AND P0, PT, R8, 0x7fefffff, PT ;  /* 0x7fefffff0800780c */ /* 0x000fda0003f06070 */
[----:B------:R-:W-:Y:S01]  /*3bd0*/  @P0 LOP3.LUT R9, R7, 0x7ff00000, RZ, 0x3c, !PT ;  /* 0x7ff0000007090812 */ /* 0x000fe200078e3cff */
[----:B------:R-:W-:Y:S01]  /*3be0*/  @P0 IMAD.MOV.U32 R8, RZ, RZ, RZ ;  /* 0x000000ffff080224 */ /* 0x000fe200078e00ff */
[----:B------:R-:W-:Y:S06]  /*3bf0*/  @P0 BRA `(.L_x_49) ;  /* 0x00000000006c0947 */ /* 0x000fec0003800000 */
[----:B------:R-:W-:-:S13]  /*3c00*/  ISETP.GE.U32.AND P0, PT, R5, 0x1000001, PT ;  /* 0x010000010500780c */ /* 0x000fda0003f06070 */
[----:B------:R-:W-:Y:S05]  /*3c10*/  @!P0 BRA `(.L_x_50) ;  /* 0x0000000000348947 */ /* 0x000fea0003800000 */
[----:B------:R-:W-:Y:S02]  /*3c20*/  VIADD R9, R7, 0xc0200000 ;  /* 0xc020000007097836 */ /* 0x000fe40000000000 */
[----:B------:R-:W-:Y:S02]  /*3c30*/  IMAD.MOV.U32 R8, RZ, RZ, R6 ;  /* 0x000000ffff087224 */ /* 0x000fe400078e0006 */
[----:B------:R-:W0:Y:S04]  /*3c40*/  MUFU.RCP64H R11, R9 ;  /* 0x00000009000b7308 */ /* 0x000e280000001800 */
[----:B0-----:R-:W-:-:S08]  /*3c50*/  DFMA R12, -R8, R10, 1 ;  /* 0x3ff00000080c742b */ /* 0x001fd0000000010a */
[----:B------:R-:W-:-:S08]  /*3c60*/  DFMA R12, R12, R12, R12 ;  /* 0x0000000c0c0c722b */ /* 0x000fd0000000000c */
[----:B------:R-:W-:-:S08]  /*3c70*/  DFMA R12, R10, R12, R10 ;  /* 0x0000000c0a0c722b */ /* 0x000fd0000000000a */
[----:B------:R-:W-:-:S08]  /*3c80*/  DFMA R10, -R8, R12, 1 ;  /* 0x3ff00000080a742b */ /* 0x000fd0000000010c */
[----:B------:R-:W-:-:S08]  /*3c90*/  DFMA R10, R12, R10, R12 ;  /* 0x0000000a0c0a722b */ /* 0x000fd0000000000c */
[----:B------:R-:W-:-:S08]  /*3ca0*/  DMUL R10, R10, 2.2250738585072013831e-308 ;  /* 0x001000000a0a7828 */ /* 0x000fd00000000000 */
[----:B------:R-:W-:-:S08]  /*3cb0*/  DFMA R6, -R6, R10, 1 ;  /* 0x3ff000000606742b */ /* 0x000fd0000000010a */
[----:B------:R-:W-:-:S08]  /*3cc0*/  DFMA R6, R6, R6, R6 ;  /* 0x000000060606722b */ /* 0x000fd00000000006 */
[----:B------:R-:W-:Y:S01]  /*3cd0*/  DFMA R8, R10, R6, R10 ;  /* 0x000000060a08722b */ /* 0x000fe2000000000a */
[----:B------:R-:W-:Y:S10]  /*3ce0*/  BRA `(.L_x_49) ;  /* 0x0000000000307947 */ /* 0x000ff40003800000 */
.L_x_50:
[----:B------:R-:W-:Y:S01]  /*3cf0*/  DMUL R6, R6, 8.11296384146066816958e+31 ;  /* 0x4690000006067828 */ /* 0x000fe20000000000 */
[----:B------:R-:W-:-:S05]  /*3d00*/  IMAD.MOV.U32 R8, RZ, RZ, R10 ;  /* 0x000000ffff087224 */ /* 0x000fca00078e000a */
[----:B------:R-:W0:Y:S02]  /*3d10*/  MUFU.RCP64H R9, R7 ;  /* 0x0000000700097308 */ /* 0x000e240000001800 */
[----:B0-----:R-:W-:-:S08]  /*3d20*/  DFMA R10, -R6, R8, 1 ;  /* 0x3ff00000060a742b */ /* 0x001fd00000000108 */
[----:B------:R-:W-:-:S08]  /*3d30*/  DFMA R10, R10, R10, R10 ;  /* 0x0000000a0a0a722b */ /* 0x000fd0000000000a */
[----:B------:R-:W-:-:S08]  /*3d40*/  DFMA R10, R8, R10, R8 ;  /* 0x0000000a080a722b */ /* 0x000fd00000000008 */
[----:B------:R-:W-:-:S08]  /*3d50*/  DFMA R8, -R6, R10, 1 ;  /* 0x3ff000000608742b */ /* 0x000fd0000000010a */
[----:B------:R-:W-:-:S08]  /*3d60*/  DFMA R8, R10, R8, R10 ;  /* 0x000000080a08722b */ /* 0x000fd0000000000a */
[----:B------:R-:W-:Y:S01]  /*3d70*/  DMUL R8, R8, 8.11296384146066816958e+31 ;  /* 0x4690000008087828 */ /* 0x000fe20000000000 */
[----:B------:R-:W-:Y:S10]  /*3d80*/  BRA `(.L_x_49) ;  /* 0x0000000000087947 */ /* 0x000ff40003800000 */
.L_x_48:
[----:B------:R-:W-:Y:S01]  /*3d90*/  LOP3.LUT R9, R7, 0x80000, RZ, 0xfc, !PT ;  /* 0x0008000007097812 */ /* 0x000fe200078efcff */
[----:B------:R-:W-:-:S07]  /*3da0*/  IMAD.MOV.U32 R8, RZ, RZ, R6 ;  /* 0x000000ffff087224 */ /* 0x000fce00078e0006 */
.L_x_49:
[----:B------:R-:W-:Y:S02]  /*3db0*/  IMAD.MOV.U32 R5, RZ, RZ, 0x0 ;  /* 0x00000000ff057424 */ /* 0x000fe400078e00ff */
[----:B------:R-:W-:Y:S02]  /*3dc0*/  IMAD.MOV.U32 R28, RZ, RZ, R8 ;  /* 0x000000ffff1c7224 */ /* 0x000fe400078e0008 */
[----:B------:R-:W-:Y:S01]  /*3dd0*/  IMAD.MOV.U32 R29, RZ, RZ, R9 ;  /* 0x000000ffff1d7224 */ /* 0x000fe200078e0009 */
[----:B------:R-:W-:Y:S06]  /*3de0*/  RET.REL.NODEC R4 `(_Z13update_kernelP17curandStateXORWOWfPjiiPiS2_S2_S2_iiiiiii) ;  /* 0xffffffc004847950 */ /* 0x000fec0003c3ffff */
.L_x_51:
[----:B------:R-:W-:-:S00]  /*3df0*/  BRA `(.L_x_51) ;  /* 0xfffffffc00fc7947 */ /* 0x000fc0000383ffff */
[----:B------:R-:W-:-:S00]  /*3e00*/  NOP ;  /* 0x0000000000007918 */ /* 0x000fc00000000000 */
[----:B------:R-:W-:-:S00]  /*3e10*/  NOP ;  /* 0x0000000000007918 */ /* 0x000fc00000000000 */
[----:B------:R-:W-:-:S00]  /*3e20*/  NOP ;  /* 0x0000000000007918 */ /* 0x000fc00000000000 */
[----:B------:R-:W-:-:S00]  /*3e30*/  NOP ;  /* 0x0000000000007918 */ /* 0x000fc00000000000 */
[----:B------:R-:W-:-:S00]  /*3e40*/  NOP ;  /* 0x0000000000007918 */ /* 0x000fc00000000000 */
[----:B------:R-:W-:-:S00]  /*3e50*/  NOP ;  /* 0x0000000000007918 */ /* 0x000fc00000000000 */
[----:B------:R-:W-:-:S00]  /*3e60*/  NOP ;  /* 0x0000000000007918 */ /* 0x000fc00000000000 */
[----:B------:R-:W-:-:S00]  /*3e70*/  NOP ;  /* 0x0000000000007918 */ /* 0x000fc00000000000 */
.L_x_67:


//--------------------- .text.prepare_message_ta_state --------------------------
	.section	.text.prepare_message_ta_state,"ax",@progbits
	.align	128
        .global         prepare_message_ta_state
        .type           prepare_message_ta_state,@function
        .size           prepare_message_ta_state,(.L_x_69 - prepare_message_ta_state)
        .other          prepare_message_ta_state,@"STO_CUDA_ENTRY STV_DEFAULT"
prepare_message_ta_state:
.text.prepare_message_ta_state:
[----:B------:R-:W-:Y:S01]  /*0000*/  LDC R1, c[0x0][0x37c] ;  /* 0x0000df00ff017b82 */ /* 0x000fe20000000800 */
[----:B------:R-:W0:Y:S07]  /*0010*/  S2R R3, SR_TID.X ;  /* 0x0000000000037919 */ /* 0x000e2e0000002100 */
[----:B------:R-:W0:Y:S01]  /*0020*/  S2UR UR4, SR_CTAID.X ;  /* 0x00000000000479c3 */ /* 0x000e220000002500 */
[----:B------:R-:W1:Y:S07]  /*0030*/  LDCU UR7, c[0x0][0x38c] ;  /* 0x00007180ff0777ac */ /* 0x000e6e0008000800 */
[----:B------:R-:W0:Y:S02]  /*0040*/  LDC R0, c[0x0][0x360] ;  /* 0x0000d800ff007b82 */ /* 0x000e240000000800 */
[----:B0-----:R-:W-:-:S05]  /*0050*/  IMAD R3, R0, UR4, R3 ;  /* 0x0000000400037c24 */ /* 0x001fca000f8e0203 */
[----:B-1----:R-:W-:-:S13]  /*0060*/  ISETP.GE.U32.AND P0, PT, R3, UR7, PT ;  /* 0x0000000703007c0c */ /* 0x002fda000bf06070 */
[----:B------:R-:W-:Y:S05]  /*0070*/  @P0 EXIT ;  /* 0x000000000000094d */ /* 0x000fea0003800000 */
[----:B------:R-:W0:Y:S01]  /*0080*/  LDC R8, c[0x0][0x390] ;  /* 0x0000e400ff087b82 */ /* 0x000e220000000800 */
[----:B------:R-:W1:Y:S02]  /*0090*/  LDCU UR4, c[0x0][0x370] ;  /* 0x00006e00ff0477ac */ /* 0x000e640008000800 */
[----:B-1----:R-:W-:Y:S01]  /*00a0*/  IMAD R0, R0, UR4, RZ ;  /* 0x0000000400007c24 */ /* 0x002fe2000f8e02ff */
[----:B0-----:R-:W-:-:S13]  /*00b0*/  ISETP.GE.AND P0, PT, R8, 0x1, PT ;  /* 0x000000010800780c */ /* 0x001fda0003f06270 */
[----:B------:R-:W-:Y:S05]  /*00c0*/  @!P0 EXIT ;  /* 0x000000000000894d */ /* 0x000fea0003800000 */
[----:B------:R-:W0:Y:S01]  /*00d0*/  LDC R9, c[0x0][0x388] ;  /* 0x0000e200ff097b82 */ /* 0x000e220000000800 */
[----:B------:R-:W1:Y:S01]  /*00e0*/  LDCU.64 UR4, c[0x0][0x358] ;  /* 0x00006b00ff0477ac */ /* 0x000e620008000a00 */
[----:B------:R-:W-:Y:S02]  /*00f0*/  SHF.R.S32.HI R2, RZ, 0x1f, R3 ;  /* 0x0000001fff027819 */ /* 0x000fe40000011403 */
[----:B------:R-:W-:Y:S01]  /*0100*/  SHF.R.S32.HI R5, RZ, 0x1f, R0 ;  /* 0x0000001fff057819 */ /* 0x000fe20000011400 */
[----:B------:R-:W-:Y:S01]  /*0110*/  USHF.R.S32.HI UR6, URZ, 0x1f, UR7 ;  /* 0x0000001fff067899 */ /* 0x000fe20008011407 */
[C---:B0-----:R-:W-:Y:S01]  /*0120*/  ISETP.GE.AND P0, PT, R9.reuse, 0x2, PT ;  /* 0x000000020900780c */ /* 0x041fe20003f06270 */
[----:B------:R-:W-:Y:S02]  /*0130*/  VIADD R4, R9, 0xffffffff ;  /* 0xffffffff09047836 */ /* 0x000fe40000000000 */
[----:B------:R-:W-:-:S10]  /*0140*/  IMAD.WIDE R10, R8, R9, RZ ;  /* 0x00000009080a7225 */ /* 0x000fd400078e02ff */
[----:B-1----:R-:W-:Y:S05]  /*0150*/  @!P0 BRA `(.L_x_52) ;  /* 0x0000000400848947 */ /* 0x002fea0003800000 */
[C---:B------:R-:W-:Y:S02]  /*0160*/  VIADD R18, R9.reuse, 0x7 ;  /* 0x0000000709127836 */ /* 0x040fe40000000000 */
[C---:B------:R-:W-:Y:S02]  /*0170*/  VIADD R19, R9.reuse, 0x3 ;  /* 0x0000000309137836 */ /* 0x040fe40000000000 */
[----:B------:R-:W-:Y:S01]  /*0180*/  VIADD R6, R9, 0xfffffffe ;  /* 0xfffffffe09067836 */ /* 0x000fe20000000000 */
[----:B------:R-:W-:Y:S02]  /*0190*/  LOP3.LUT R7, R18, 0x7, RZ, 0xc0, !PT ;  /* 0x0000000712077812 */ /* 0x000fe400078ec0ff */
[----:B------:R-:W-:Y:S02]  /*01a0*/  LOP3.LUT R8, R19, 0x3, RZ, 0xc0, !PT ;  /* 0x0000000313087812 */ /* 0x000fe400078ec0ff */
[----:B------:R-:W-:Y:S01]  /*01b0*/  ISETP.GE.U32.AND P3, PT, R6, 0x7, PT ;  /* 0x000000070600780c */ /* 0x000fe20003f66070 */
[----:B------:R-:W-:Y:S01]  /*01c0*/  VIADD R7, R7, 0xffffffff ;  /* 0xffffffff07077836 */ /* 0x000fe20000000000 */
[----:B------:R-:W-:-:S04]  /*01d0*/  ISETP.NE.AND P2, PT, R8, 0x1, PT ;  /* 0x000000010800780c */ /* 0x000fc80003f45270 */
[----:B------:R-:W-:-:S13]  /*01e0*/  ISETP.GE.U32.AND P1, PT, R7, 0x3, PT ;  /* 0x000000030700780c */ /* 0x000fda0003f26070 */
.L_x_59:
[----:B0-----:R-:W0:Y:S01]  /*01f0*/  LDCU.64 UR8, c[0x0][0x380] ;  /* 0x00007000ff0877ac */ /* 0x001e220008000a00 */
[-C--:B------:R-:W-:Y:S02]  /*0200*/  IMAD R7, R11, R3.reuse, RZ ;  /* 0x000000030b077224 */ /* 0x080fe400078e02ff */
[-C--:B------:R-:W-:Y:S01]  /*0210*/  IMAD.WIDE.U32 R12, R10, R3.reuse, RZ ;  /* 0x000000030a0c7225 */ /* 0x080fe200078e00ff */
[----:B------:R-:W1:Y:S01]  /*0220*/  LDCU UR7, c[0x0][0x38c] ;  /* 0x00007180ff0777ac */ /* 0x000e620008000800 */
[----:B------:R-:W-:Y:S02]  /*0230*/  IADD3 R3, P0, PT, R0, R3, RZ ;  /* 0x0000000300037210 */ /* 0x000fe40007f1e0ff */
[----:B------:R-:W-:Y:S02]  /*0240*/  IMAD R7, R10, R2, R7 ;  /* 0x000000020a077224 */ /* 0x000fe400078e0207 */
[----:B------:R-:W-:Y:S02]  /*0250*/  IMAD.MOV.U32 R20, RZ, RZ, RZ ;  /* 0x000000ffff147224 */ /* 0x000fe400078e00ff */
[----:B------:R-:W-:-:S02]  /*0260*/  IMAD.IADD R7, R13, 0x1, R7 ;  /* 0x000000010d077824 */ /* 0x000fc400078e0207 */
[----:B------:R-:W-:Y:S01]  /*0270*/  IMAD.X R2, R5, 0x1, R2, P0 ;  /* 0x0000000105027824 */ /* 0x000fe200000e0602 */
[----:B0-----:R-:W-:-:S04]  /*0280*/  LEA R6, P4, R12, UR8, 0x2 ;  /* 0x000000080c067c11 */ /* 0x001fc8000f8810ff */
[----:B------:R-:W-:Y:S02]  /*0290*/  IADD3 R8, P5, PT, R6, 0x10, RZ ;  /* 0x0000001006087810 */ /* 0x000fe40007fbe0ff */
[----:B------:R-:W-:Y:S02]  /*02a0*/  LEA.HI.X R7, R12, UR9, R7, 0x2, P4 ;  /* 0x000000090c077c11 */ /* 0x000fe4000a0f1407 */
[----:B-1----:R-:W-:-:S03]  /*02b0*/  ISETP.GE.U32.AND P0, PT, R3, UR7, PT ;  /* 0x0000000703007c0c */ /* 0x002fc6000bf06070 */
[----:B------:R-:W-:Y:S01]  /*02c0*/  IMAD.X R9, RZ, RZ, R7, P5 ;  /* 0x000000ffff097224 */ /* 0x000fe200028e0607 */
[----:B------:R-:W-:-:S13]  /*02d0*/  ISETP.GE.U32.AND.EX P0, PT, R2, UR6, PT, P0 ;  /* 0x0000000602007c0c */ /* 0x000fda000bf06100 */
.L_x_58:
[----:B0-----:R-:W0:Y:S01]  /*02e0*/  LDCU UR7, c[0x0][0x388] ;  /* 0x00007100ff0777ac */ /* 0x001e220008000800 */
[----:B------:R-:W-:Y:S01]  /*02f0*/  IMAD.MOV.U32 R16, RZ, RZ, RZ ;  /* 0x000000ffff107224 */ /* 0x000fe200078e00ff */
[----:B------:R-:W1:Y:S01]  /*0300*/  LDCU UR8, c[0x0][0x390] ;  /* 0x00007200ff0877ac */ /* 0x000e620008000800 */
[C---:B0-----:R-:W-:Y:S02]  /*0310*/  IMAD R17, R20.reuse, UR7, RZ ;  /* 0x0000000714117c24 */ /* 0x041fe4000f8e02ff */
[----:B------:R-:W-:-:S05]  /*0320*/  VIADD R20, R20, 0x1 ;  /* 0x0000000114147836 */ /* 0x000fca0000000000 */
[----:B-1----:R-:W-:Y:S01]  /*0330*/  ISETP.NE.AND P4, PT, R20, UR8, PT ;  /* 0x0000000814007c0c */ /* 0x002fe2000bf85270 */
[----:B------:R-:W-:-:S12]  /*0340*/  @!P3 BRA `(.L_x_53) ;  /* 0x000000000054b947 */ /* 0x000fd80003800000 */
[----:B------:R-:W-:Y:S01]  /*0350*/  LOP3.LUT R16, R4, 0xfffffff8, RZ, 0xc0, !PT ;  /* 0xfffffff804107812 */ /* 0x000fe200078ec0ff */
[----:B------:R-:W-:-:S04]  /*0360*/  IMAD.WIDE.U32 R12, R17, 0x4, R8 ;  /* 0x00000004110c7825 */ /* 0x000fc800078e0008 */
[----:B------:R-:W-:Y:S02]  /*0370*/  IMAD.MOV.U32 R15, RZ, RZ, R12 ;  /* 0x000000ffff0f7224 */ /* 0x000fe400078e000c */
[----:B------:R-:W-:Y:S02]  /*0380*/  IMAD.MOV.U32 R22, RZ, RZ, R13 ;  /* 0x000000ffff167224 */ /* 0x000fe400078e000d */
[----:B------:R-:W-:Y:S02]  /*0390*/  IMAD.MOV.U32 R21, RZ, RZ, -0x1 ;  /* 0xffffffffff157424 */ /* 0x000fe400078e00ff */
[----:B------:R-:W-:-:S07]  /*03a0*/  IMAD.MOV R14, RZ, RZ, -R16 ;  /* 0x000000ffff0e7224 */ /* 0x000fce00078e0a10 */
.L_x_54:
[----:B0-----:R-:W-:Y:S02]  /*03b0*/  IMAD.MOV.U32 R12, RZ, RZ, R15 ;  /* 0x000000ffff0c7224 */ /* 0x001fe400078e000f */
[----:B------:R-:W-:Y:S02]  /*03c0*/  IMAD.MOV.U32 R13, RZ, RZ, R22 ;  /* 0x000000ffff0d7224 */ /* 0x000fe400078e0016 */
[----:B------:R-:W-:Y:S01]  /*03d0*/  VIADD R14, R14, 0x8 ;  /* 0x000000080e0e7836 */ /* 0x000fe20000000000 */
[----:B------:R-:W-:Y:S02]  /*03e0*/  IADD3 R15, P6, PT, R12, 0x20, RZ ;  /* 0x000000200c0f7810 */ /* 0x000fe40007fde0ff */
[----:B------:R0:W-:Y:S02]  /*03f0*/  STG.E desc[UR4][R12.64+-0x10], R21 ;  /* 0xfffff0150c007986 */ /* 0x0001e4000c101904 */
[----:B------:R-:W-:Y:S01]  /*0400*/  ISETP.NE.AND P5, PT, R14, RZ, PT ;  /* 0x000000ff0e00720c */ /* 0x000fe20003fa5270 */
[----:B------:R-:W-:Y:S01]  /*0410*/  IMAD.X R22, RZ, RZ, R13, P6 ;  /* 0x000000ffff167224 */ /* 0x000fe200030e060d */
[----:B------:R0:W-:Y:S04]  /*0420*/  STG.E desc[UR4][R12.64+-0xc], R21 ;  /* 0xfffff4150c007986 */ /* 0x0001e8000c101904 */
[----:B------:R0:W-:Y:S04]  /*0430*/  STG.E desc[UR4][R12.64+-0x8], R21 ;  /* 0xfffff8150c007986 */ /* 0x0001e8000c101904 */
[----:B------:R0:W-:Y:S04]  /*0440*/  STG.E desc[UR4][R12.64+-0x4], R21 ;  /* 0xfffffc150c007986 */ /* 0x0001e8000c101904 */
[----:B------:R0:W-:Y:S04]  /*0450*/  STG.E desc[UR4][R12.64], R21 ;  /* 0x000000150c007986 */ /* 0x0001e8000c101904 */
[----:B------:R0:W-:Y:S04]  /*0460*/  STG.E desc[UR4][R12.64+0x4], R21 ;  /* 0x000004150c007986 */ /* 0x0001e8000c101904 */
[----:B------:R0:W-:Y:S04]  /*0470*/  STG.E desc[UR4][R12.64+0x8], R21 ;  /* 0x000008150c007986 */ /* 0x0001e8000c101904 */
[----:B------:R0:W-:Y:S01]  /*0480*/  STG.E desc[UR4][R12.64+0xc], R21 ;  /* 0x00000c150c007986 */ /* 0x0001e2000c101904 */
[----:B------:R-:W-:Y:S05]  /*0490*/  @P5 BRA `(.L_x_54) ;  /* 0xfffffffc00c45947 */ /* 0x000fea000383ffff */
.L_x_53:
[----:B------:R-:W-:-:S13]  /*04a0*/  LOP3.LUT P5, RZ, R4, 0x7, RZ, 0xc0, !PT ;  /* 0x0000000704ff7812 */ /* 0x000fda00078ac0ff */
[----:B------:R-:W-:Y:S05]  /*04b0*/  @!P5 BRA `(.L_x_55) ;  /* 0x00000000008cd947 */ /* 0x000fea0003800000 */
[----:B------:R-:W-:Y:S01]  /*04c0*/  LOP3.LUT P5, RZ, R18, 0x3, RZ, 0xc0, !PT ;  /* 0x0000000312ff7812 */ /* 0x000fe200078ac0ff */
[----:B------:R-:W-:-:S12]  /*04d0*/  @!P1 BRA `(.L_x_56) ;  /* 0x0000000000309947 */ /* 0x000fd80003800000 */
[C---:B0-----:R-:W-:Y:S01]  /*04e0*/  IADD3 R13, P6, PT, R17.reuse, R16, RZ ;  /* 0x00000010110d7210 */ /* 0x041fe20007fde0ff */
[----:B------:R-:W-:Y:S02]  /*04f0*/  IMAD.IADD R15, R17, 0x1, R16 ;  /* 0x00000001110f7824 */ /* 0x000fe400078e0210 */
[----:B------:R-:W-:Y:S02]  /*0500*/  IMAD.MOV.U32 R23, RZ, RZ, -0x1 ;  /* 0xffffffffff177424 */ /* 0x000fe400078e00ff */
[----:B------:R-:W-:Y:S01]  /*0510*/  IMAD.X R21, RZ, RZ, RZ, P6 ;  /* 0x000000ffff157224 */ /* 0x000fe200030e06ff */
[----:B------:R-:W-:Y:S01]  /*0520*/  LEA R12, P6, R13, R6, 0x2 ;  /* 0x000000060d0c7211 */ /* 0x000fe200078c10ff */
[----:B------:R-:W-:-:S03]  /*0530*/  IMAD.WIDE.U32 R14, R15, 0x4, R6 ;  /* 0x000000040f0e7825 */ /* 0x000fc600078e0006 */
[----:B------:R-:W-:Y:S01]  /*0540*/  LEA.HI.X R13, R13, R7, R21, 0x2, P6 ;  /* 0x000000070d0d7211 */ /* 0x000fe200030f1415 */
[----:B------:R-:W-:Y:S01]  /*0550*/  VIADD R16, R16, 0x4 ;  /* 0x0000000410107836 */ /* 0x000fe20000000000 */
[----:B------:R1:W-:Y:S04]  /*0560*/  STG.E desc[UR4][R14.64], R23 ;  /* 0x000000170e007986 */ /* 0x0003e8000c101904 */
[----:B------:R1:W-:Y:S04]  /*0570*/  STG.E desc[UR4][R12.64+0x4], R23 ;  /* 0x000004170c007986 */ /* 0x0003e8000c101904 */
[----:B------:R1:W-:Y:S04]  /*0580*/  STG.E desc[UR4][R12.64+0x8], R23 ;  /* 0x000008170c007986 */ /* 0x0003e8000c101904 */
[----:B------:R1:W-:Y:S02]  /*0590*/  STG.E desc[UR4][R12.64+0xc], R23 ;  /* 0x00000c170c007986 */ /* 0x0003e4000c101904 */
.L_x_56:
[----:B------:R-:W-:Y:S05]  /*05a0*/  @!P5 BRA `(.L_x_55) ;  /* 0x000000000050d947 */ /* 0x000fea0003800000 */
[----:B------:R-:W-:Y:S01]  /*05b0*/  LOP3.LUT P5, RZ, R19, 0x1, RZ, 0xc0, !PT ;  /* 0x0000000113ff7812 */ /* 0x000fe200078ac0ff */
[----:B------:R-:W-:-:S12]  /*05c0*/  @!P2 BRA `(.L_x_57) ;  /* 0x000000000030a947 */ /* 0x000fd80003800000 */
[C---:B-1----:R-:W-:Y:S01]  /*05d0*/  IADD3 R23, P6, PT, R17.reuse, R16, RZ ;  /* 0x0000001011177210 */ /* 0x042fe20007fde0ff */
[----:B0-----:R-:W-:Y:S02]  /*05e0*/  IMAD.IADD R13, R17, 0x1, R16 ;  /* 0x00000001110d7824 */ /* 0x001fe400078e0210 */
[----:B------:R-:W-:Y:S02]  /*05f0*/  IMAD.MOV.U32 R14, RZ, RZ, R6 ;  /* 0x000000ffff0e7224 */ /* 0x000fe400078e0006 */
[----:B------:R-:W-:Y:S01]  /*0600*/  IMAD.X R22, RZ, RZ, RZ, P6 ;  /* 0x000000ffff167224 */ /* 0x000fe200030e06ff */
[----:B------:R-:W-:Y:S01]  /*0610*/  LEA R12, P6, R23, R6, 0x2 ;  /* 0x00000006170c7211 */ /* 0x000fe200078c10ff */
[----:B------:R-:W-:Y:S02]  /*0620*/  IMAD.MOV.U32 R15, RZ, RZ, R7 ;  /* 0x000000ffff0f7224 */ /* 0x000fe400078e0007 */
[----:B------:R-:W-:Y:S02]  /*0630*/  IMAD.MOV.U32 R21, RZ, RZ, -0x1 ;  /* 0xffffffffff157424 */ /* 0x000fe400078e00ff */
[----:B------:R-:W-:Y:S01]  /*0640*/  IMAD.WIDE.U32 R14, R13, 0x4, R14 ;  /* 0x000000040d0e7825 */ /* 0x000fe200078e000e */
[----:B------:R-:W-:-:S03]  /*0650*/  LEA.HI.X R13, R23, R7, R22, 0x2, P6 ;  /* 0x00000007170d7211 */ /* 0x000fc600030f1416 */
[----:B------:R-:W-:Y:S01]  /*0660*/  VIADD R16, R16, 0x2 ;  /* 0x0000000210107836 */ /* 0x000fe20000000000 */
[----:B------:R2:W-:Y:S04]  /*0670*/  STG.E desc[UR4][R14.64], R21 ;  /* 0x000000150e007986 */ /* 0x0005e8000c101904 */
[----:B------:R2:W-:Y:S02]  /*0680*/  STG.E desc[UR4][R12.64+0x4], R21 ;  /* 0x000004150c007986 */ /* 0x0005e4000c101904 */
.L_x_57:
[----:B-12---:R-:W-:Y:S02]  /*0690*/  @P5 IMAD.IADD R15, R17, 0x1, R16 ;  /* 0x00000001110f5824 */ /* 0x006fe400078e0210 */
[----:B0-----:R-:W-:Y:S02]  /*06a0*/  @P5 IMAD.MOV.U32 R12, RZ, RZ, R6 ;  /* 0x000000ffff0c5224 */ /* 0x001fe400078e0006 */
[----:B------:R-:W-:Y:S02]  /*06b0*/  @P5 IMAD.MOV.U32 R13, RZ, RZ, R7 ;  /* 0x000000ffff0d5224 */ /* 0x000fe400078e0007 */
[----:B------:R-:W-:Y:S02]  /*06c0*/  @P5 IMAD.MOV.U32 R21, RZ, RZ, -0x1 ;  /* 0xffffffffff155424 */ /* 0x000fe400078e00ff */
[----:B------:R-:W-:-:S05]  /*06d0*/  @P5 IMAD.WIDE.U32 R12, R15, 0x4, R12 ;  /* 0x000000040f0c5825 */ /* 0x000fca00078e000c */
[----:B------:R2:W-:Y:S02]  /*06e0*/  @P5 STG.E desc[UR4][R12.64], R21 ;  /* 0x000000150c005986 */ /* 0x0005e4000c101904 */
.L_x_55:
[----:B------:R-:W-:Y:S02]  /*06f0*/  IMAD.IADD R17, R17, 0x1, R4 ;  /* 0x0000000111117824 */ /* 0x000fe400078e0204 */
[----:B012---:R-:W-:Y:S02]  /*0700*/  IMAD.MOV.U32 R12, RZ, RZ, R6 ;  /* 0x000000ffff0c7224 */ /* 0x007fe400078e0006 */
[----:B------:R-:W-:Y:S02]  /*0710*/  IMAD.MOV.U32 R13, RZ, RZ, R7 ;  /* 0x000000ffff0d7224 */ /* 0x000fe400078e0007 */
[----:B------:R-:W-:-:S05]  /*0720*/  IMAD.WIDE R12, R17, 0x4, R12 ;  /* 0x00000004110c7825 */ /* 0x000fca00078e020c */
[----:B------:R0:W-:Y:S01]  /*0730*/  STG.E desc[UR4][R12.64], RZ ;  /* 0x000000ff0c007986 */ /* 0x0001e2000c101904 */
[----:B------:R-:W-:Y:S05]  /*0740*/  @P4 BRA `(.L_x_58) ;  /* 0xfffffff800e44947 */ /* 0x000fea000383ffff */
[----:B------:R-:W-:Y:S05]  /*0750*/  @!P0 BRA `(.L_x_59) ;  /* 0xfffffff800a48947 */ /* 0x000fea000383ffff */
[----:B------:R-:W-:Y:S05]  /*0760*/  EXIT ;  /* 0x000000000000794d */ /* 0x000fea0003800000 */
.L_x_52:
[----:B------:R-:W-:Y:S01]  /*0770*/  LOP3.LUT R6, R8, 0x7, RZ, 0xc0, !PT ;  /* 0x0000000708067812 */ /* 0x000fe200078ec0ff */
[----:B------:R-:W0:Y:S04]  /*0780*/  LDCU UR8, c[0x0][0x388] ;  /* 0x00007100ff0877ac */ /* 0x000e280008000800 */
[----:B------:R-:W-:Y:S01]  /*0790*/  VIADD R7, R6, 0xffffffff ;  /* 0xffffffff06077836 */ /* 0x000fe20000000000 */
[----:B------:R-:W1:Y:S04]  /*07a0*/  LDCU.64 UR10, c[0x0][0x380] ;  /* 0x00007000ff0a77ac */ /* 0x000e680008000a00 */
[----:B------:R-:W-:-:S02]  /*07b0*/  ISETP.GE.U32.AND P1, PT, R7, 0x3, PT ;  /* 0x000000030700780c */ /* 0x000fc40003f26070 */
[C---:B------:R-:W-:Y:S02]  /*07c0*/  LOP3.LUT R7, R8.reuse, 0x3, RZ, 0xc0, !PT ;  /* 0x0000000308077812 */ /* 0x040fe400078ec0ff */
[----:B------:R-:W-:-:S09]  /*07d0*/  LOP3.LUT R8, R8, 0x7ffffff8, RZ, 0xc0, !PT ;  /* 0x7ffffff808087812 */ /* 0x000fd200078ec0ff */
.L_x_65:
[----:B--2---:R-:W2:Y:S01]  /*07e0*/  LDC R9, c[0x0][0x390] ;  /* 0x0000e400ff097b82 */ /* 0x004ea20000000800 */
[----:B---3--:R-:W3:Y:S01]  /*07f0*/  LDCU UR7, c[0x0][0x38c] ;  /* 0x00007180ff0777ac */ /* 0x008ee20008000800 */
[-C--:B----45:R-:W-:Y:S02]  /*0800*/  IMAD R15, R11, R3.reuse, RZ ;  /* 0x000000030b0f7224 */ /* 0x0b0fe400078e02ff */
[-C--:B------:R-:W-:Y:S01]  /*0810*/  IMAD.WIDE.U32 R12, R10, R3.reuse, RZ ;  /* 0x000000030a0c7225 */ /* 0x080fe200078e00ff */
[----:B------:R-:W-:-:S03]  /*0820*/  IADD3 R3, P0, PT, R0, R3, RZ ;  /* 0x0000000300037210 */ /* 0x000fc60007f1e0ff */
[----:B------:R-:W-:Y:S02]  /*0830*/  IMAD R15, R10, R2, R15 ;  /* 0x000000020a0f7224 */ /* 0x000fe400078e020f */
[----:B------:R-:W-:Y:S02]  /*0840*/  IMAD.X R2, R5, 0x1, R2, P0 ;  /* 0x0000000105027824 */ /* 0x000fe400000e0602 */
[----:B------:R-:W-:Y:S02]  /*0850*/  IMAD.MOV.U32 R23, RZ, RZ, RZ ;  /* 0x000000ffff177224 */ /* 0x000fe400078e00ff */
[----:B------:R-:W-:Y:S01]  /*0860*/  IMAD.IADD R22, R15, 0x1, R13 ;  /* 0x000000010f167824 */ /* 0x000fe200078e020d */
[----:B---3--:R-:W-:-:S04]  /*0870*/  ISETP.GE.U32.AND P0, PT, R3, UR7, PT ;  /* 0x0000000703007c0c */ /* 0x008fc8000bf06070 */
[----:B------:R-:W-:Y:S02]  /*0880*/  ISETP.GE.U32.AND.EX P0, PT, R2, UR6, PT, P0 ;  /* 0x0000000602007c0c */ /* 0x000fe4000bf06100 */
[----:B--2---:R-:W-:-:S13]  /*0890*/  ISETP.GE.U32.AND P2, PT, R9, 0x8, PT ;  /* 0x000000080900780c */ /* 0x004fda0003f46070 */
[----:B------:R-:W-:Y:S05]  /*08a0*/  @!P2 BRA `(.L_x_60) ;  /* 0x0000000000d4a947 */ /* 0x000fea0003800000 */
[----:B------:R-:W-:-:S07]  /*08b0*/  IMAD.MOV.U32 R23, RZ, RZ, RZ ;  /* 0x000000ffff177224 */ /* 0x000fce00078e00ff */
.L_x_61:
[C---:B0-2---:R-:W-:Y:S02]  /*08c0*/  IMAD R15, R23.reuse, UR8, R4 ;  /* 0x00000008170f7c24 */ /* 0x045fe4000f8e0204 */
[----:B------:R-:W-:Y:S02]  /*08d0*/  VIADD R23, R23, 0x8 ;  /* 0x0000000817177836 */ /* 0x000fe40000000000 */
[C---:B------:R-:W-:Y:S01]  /*08e0*/  VIADD R17, R15.reuse, UR8 ;  /* 0x000000080f117c36 */ /* 0x040fe20008000000 */
[----:B------:R-:W-:-:S03]  /*08f0*/  IADD3 R19, P2, PT, R15, R12, RZ ;  /* 0x0000000c0f137210 */ /* 0x000fc60007f5e0ff */
[----:B------:R-:W-:Y:S01]  /*0900*/  VIADD R21, R17, UR8 ;  /* 0x0000000811157c36 */ /* 0x000fe20008000000 */
[----:B------:R-:W-:Y:S02]  /*0910*/  LEA.HI.X.SX32 R20, R15, R22, 0x1, P2 ;  /* 0x000000160f147211 */ /* 0x000fe400010f0eff */
[----:B------:R-:W-:Y:S01]  /*0920*/  IADD3 R16, P3, PT, R17, R12, RZ ;  /* 0x0000000c11107210 */ /* 0x000fe20007f7e0ff */
[----:B------:R-:W-:Y:S01]  /*0930*/  VIADD R25, R21, UR8 ;  /* 0x0000000815197c36 */ /* 0x000fe20008000000 */
[----:B-1----:R-:W-:Y:S02]  /*0940*/  LEA R18, P2, R19, UR10, 0x2 ;  /* 0x0000000a13127c11 */ /* 0x002fe4000f8410ff */
[----:B------:R-:W-:Y:S02]  /*0950*/  LEA.HI.X.SX32 R15, R17, R22, 0x1, P3 ;  /* 0x00000016110f7211 */ /* 0x000fe400018f0eff */
[----:B------:R-:W-:Y:S02]  /*0960*/  LEA.HI.X R19, R19, UR11, R20, 0x2, P2 ;  /* 0x0000000b13137c11 */ /* 0x000fe400090f1414 */
[----:B------:R-:W-:-:S02]  /*0970*/  LEA R14, P3, R16, UR10, 0x2 ;  /* 0x0000000a100e7c11 */ /* 0x000fc4000f8610ff */
[C---:B------:R-:W-:Y:S01]  /*0980*/  IADD3 R17, P2, PT, R21.reuse, R12, RZ ;  /* 0x0000000c15117210 */ /* 0x040fe20007f5e0ff */
[----:B------:R0:W-:Y:S01]  /*0990*/  STG.E desc[UR4][R18.64], RZ ;  /* 0x000000ff12007986 */ /* 0x0001e2000c101904 */
[----:B------:R-:W-:Y:S02]  /*09a0*/  LEA.HI.X R15, R16, UR11, R15, 0x2, P3 ;  /* 0x0000000b100f7c11 */ /* 0x000fe400098f140f */
[----:B------:R-:W-:Y:S01]  /*09b0*/  LEA.HI.X.SX32 R24, R21, R22, 0x1, P2 ;  /* 0x0000001615187211 */ /* 0x000fe200010f0eff */
[----:B------:R-:W-:Y:S01]  /*09c0*/  VIADD R21, R25, UR8 ;  /* 0x0000000819157c36 */ /* 0x000fe20008000000 */
[----:B------:R-:W-:Y:S01]  /*09d0*/  LEA R16, P2, R17, UR10, 0x2 ;  /* 0x0000000a11107c11 */ /* 0x000fe2000f8410ff */
[----:B------:R-:W-:Y:S01]  /*09e0*/  STG.E desc[UR4][R14.64], RZ ;  /* 0x000000ff0e007986 */ /* 0x000fe2000c101904 */
[----:B------:R-:W-:Y:S01]  /*09f0*/  IADD3 R20, P3, PT, R25, R12, RZ ;  /* 0x0000000c19147210 */ /* 0x000fe20007f7e0ff */
[----:B------:R-:W-:Y:S01]  /*0a00*/  VIADD R27, R21, UR8 ;  /* 0x00000008151b7c36 */ /* 0x000fe20008000000 */
[----:B------:R-:W-:-:S02]  /*0a10*/  LEA.HI.X R17, R17, UR11, R24, 0x2, P2 ;  /* 0x0000000b11117c11 */ /* 0x000fc400090f1418 */
[----:B------:R-:W-:Y:S02]  /*0a20*/  LEA.HI.X.SX32 R25, R25, R22, 0x1, P3 ;  /* 0x0000001619197211 */ /* 0x000fe400018f0eff */
[C---:B------:R-:W-:Y:S01]  /*0a30*/  LEA R24, P2, R20.reuse, UR10, 0x2 ;  /* 0x0000000a14187c11 */ /* 0x040fe2000f8410ff */
[----:B------:R1:W-:Y:S01]  /*0a40*/  STG.E desc[UR4][R16.64], RZ ;  /* 0x000000ff10007986 */ /* 0x0003e2000c101904 */
[C---:B------:R-:W-:Y:S02]  /*0a50*/  IADD3 R26, P3, PT, R21.reuse, R12, RZ ;  /* 0x0000000c151a7210 */ /* 0x040fe40007f7e0ff */
[----:B------:R-:W-:Y:S02]  /*0a60*/  LEA.HI.X R25, R20, UR11, R25, 0x2, P2 ;  /* 0x0000000b14197c11 */ /* 0x000fe400090f1419 */
[----:B------:R-:W-:Y:S02]  /*0a70*/  LEA.HI.X.SX32 R29, R21, R22, 0x1, P3 ;  /* 0x00000016151d7211 */ /* 0x000fe400018f0eff */
[C---:B------:R-:W-:Y:S01]  /*0a80*/  LEA R20, P2, R26.reuse, UR10, 0x2 ;  /* 0x0000000a1a147c11 */ /* 0x040fe2000f8410ff */
[----:B------:R2:W-:Y:S03]  /*0a90*/  STG.E desc[UR4][R24.64], RZ ;  /* 0x000000ff18007986 */ /* 0x0005e6000c101904 */
[----:B------:R-:W-:Y:S01]  /*0aa0*/  LEA.HI.X R21, R26, UR11, R29, 0x2, P2 ;  /* 0x0000000b1a157c11 */ /* 0x000fe200090f141d */
[C---:B------:R-:W-:Y:S01]  /*0ab0*/  VIADD R29, R27.reuse, UR8 ;  /* 0x000000081b1d7c36 */ /* 0x040fe20008000000 */
[----:B0-----:R-:W-:-:S03]  /*0ac0*/  IADD3 R18, P2, PT, R27, R12, RZ ;  /* 0x0000000c1b127210 */ /* 0x001fc60007f5e0ff */
[C---:B-1----:R-:W-:Y:S01]  /*0ad0*/  VIADD R17, R29.reuse, UR8 ;  /* 0x000000081d117c36 */ /* 0x042fe20008000000 */
[----:B------:R-:W-:Y:S01]  /*0ae0*/  IADD3 R19, P3, PT, R29, R12, RZ ;  /* 0x0000000c1d137210 */ /* 0x000fe20007f7e0ff */
[----:B------:R2:W-:Y:S01]  /*0af0*/  STG.E desc[UR4][R20.64], RZ ;  /* 0x000000ff14007986 */ /* 0x0005e2000c101904 */
[----:B------:R-:W-:Y:S02]  /*0b00*/  LEA.HI.X.SX32 R27, R27, R22, 0x1, P2 ;  /* 0x000000161b1b7211 */ /* 0x000fe400010f0eff */
[----:B------:R-:W-:Y:S02]  /*0b10*/  LEA R14, P2, R18, UR10, 0x2 ;  /* 0x0000000a120e7c11 */ /* 0x000fe4000f8410ff */
[----:B------:R-:W-:Y:S02]  /*0b20*/  IADD3 R26, P4, PT, R17, R12, RZ ;  /* 0x0000000c111a7210 */ /* 0x000fe40007f9e0ff */
[----:B------:R-:W-:Y:S02]  /*0b30*/  LEA.HI.X.SX32 R28, R29, R22, 0x1, P3 ;  /* 0x000000161d1c7211 */ /* 0x000fe400018f0eff */
[----:B------:R-:W-:-:S02]  /*0b40*/  LEA R16, P3, R19, UR10, 0x2 ;  /* 0x0000000a13107c11 */ /* 0x000fc4000f8610ff */
[----:B------:R-:W-:Y:S02]  /*0b50*/  LEA.HI.X R15, R18, UR11, R27, 0x2, P2 ;  /* 0x0000000b120f7c11 */ /* 0x000fe400090f141b */
[----:B------:R-:W-:Y:S02]  /*0b60*/  LEA.HI.X.SX32 R27, R17, R22, 0x1, P4 ;  /* 0x00000016111b7211 */ /* 0x000fe400020f0eff */
[C---:B------:R-:W-:Y:S01]  /*0b70*/  LEA R18, P2, R26.reuse, UR10, 0x2 ;  /* 0x0000000a1a127c11 */ /* 0x040fe2000f8410ff */
[----:B------:R2:W-:Y:S01]  /*0b80*/  STG.E desc[UR4][R14.64], RZ ;  /* 0x000000ff0e007986 */ /* 0x0005e2000c101904 */
[----:B------:R-:W-:Y:S02]  /*0b90*/  LEA.HI.X R17, R19, UR11, R28, 0x2, P3 ;  /* 0x0000000b13117c11 */ /* 0x000fe400098f141c */
[----:B------:R-:W-:Y:S02]  /*0ba0*/  LEA.HI.X R19, R26, UR11, R27, 0x2, P2 ;  /* 0x0000000b1a137c11 */ /* 0x000fe400090f141b */
[----:B------:R-:W-:Y:S01]  /*0bb0*/  ISETP.NE.AND P2, PT, R23, R8, PT ;  /* 0x000000081700720c */ /* 0x000fe20003f45270 */
[----:B------:R2:W-:Y:S04]  /*0bc0*/  STG.E desc[UR4][R16.64], RZ ;  /* 0x000000ff10007986 */ /* 0x0005e8000c101904 */
[----:B------:R2:W-:Y:S08]  /*0bd0*/  STG.E desc[UR4][R18.64], RZ ;  /* 0x000000ff12007986 */ /* 0x0005f0000c101904 */
[----:B------:R-:W-:Y:S05]  /*0be0*/  @P2 BRA `(.L_x_61) ;  /* 0xfffffffc00342947 */ /* 0x000fea000383ffff */
[----:B------:R-:W-:-:S07]  /*0bf0*/  IMAD.MOV.U32 R23, RZ, RZ, R8 ;  /* 0x000000ffff177224 */ /* 0x000fce00078e0008 */
.L_x_60:
[----:B------:R-:W-:-:S13]  /*0c00*/  ISETP.NE.AND P2, PT, R6, RZ, PT ;  /* 0x000000ff0600720c */ /* 0x000fda0003f45270 */
[----:B------:R-:W-:Y:S05]  /*0c10*/  @!P2 BRA `(.L_x_62) ;  /* 0x0000000000e4a947 */ /* 0x000fea0003800000 */
[----:B------:R-:W-:Y:S01]  /*0c20*/  ISETP.NE.AND P2, PT, R7, RZ, PT ;  /* 0x000000ff0700720c */ /* 0x000fe20003f45270 */
[----:B------:R-:W-:-:S12]  /*0c30*/  @!P1 BRA `(.L_x_63) ;  /* 0x00000000006c9947 */ /* 0x000fd80003800000 */
[----:B------:R-:W2:Y:S01]  /*0c40*/  LDCU UR7, c[0x0][0x388] ;  /* 0x00007100ff0777ac */ /* 0x000ea20008000800 */
[----:B------:R-:W3:Y:S01]  /*0c50*/  LDCU.64 UR12, c[0x0][0x380] ;  /* 0x00007000ff0c77ac */ /* 0x000ee20008000a00 */
[C---:B--2---:R-:W-:Y:S02]  /*0c60*/  IMAD R15, R23.reuse, UR7, R4 ;  /* 0x00000007170f7c24 */ /* 0x044fe4000f8e0204 */
[----:B------:R-:W-:Y:S02]  /*0c70*/  VIADD R23, R23, 0x4 ;  /* 0x0000000417177836 */ /* 0x000fe40000000000 */
[C---:B------:R-:W-:Y:S01]  /*0c80*/  VIADD R21, R15.reuse, UR7 ;  /* 0x000000070f157c36 */ /* 0x040fe20008000000 */
[----:B------:R-:W-:-:S03]  /*0c90*/  IADD3 R16, P3, PT, R15, R12, RZ ;  /* 0x0000000c0f107210 */ /* 0x000fc60007f7e0ff */
[----:B------:R-:W-:Y:S01]  /*0ca0*/  VIADD R25, R21, UR7 ;  /* 0x0000000715197c36 */ /* 0x000fe20008000000 */
[----:B------:R-:W-:Y:S02]  /*0cb0*/  LEA.HI.X.SX32 R15, R15, R22, 0x1, P3 ;  /* 0x000000160f0f7211 */ /* 0x000fe400018f0eff */
[C---:B---3--:R-:W-:Y:S01]  /*0cc0*/  LEA R14, P3, R16.reuse, UR12, 0x2 ;  /* 0x0000000c100e7c11 */ /* 0x048fe2000f8610ff */
[----:B------:R-:W-:Y:S01]  /*0cd0*/  VIADD R27, R25, UR7 ;  /* 0x00000007191b7c36 */ /* 0x000fe20008000000 */
[-C--:B------:R-:W-:Y:S02]  /*0ce0*/  IADD3 R17, P4, PT, R21, R12.reuse, RZ ;  /* 0x0000000c15117210 */ /* 0x080fe40007f9e0ff */
[----:B------:R-:W-:Y:S02]  /*0cf0*/  LEA.HI.X R15, R16, UR13, R15, 0x2, P3 ;  /* 0x0000000d100f7c11 */ /* 0x000fe400098f140f */
[----:B------:R-:W-:Y:S02]  /*0d00*/  IADD3 R19, P5, PT, R25, R12, RZ ;  /* 0x0000000c19137210 */ /* 0x000fe40007fbe0ff */
[----:B------:R-:W-:Y:S01]  /*0d10*/  LEA.HI.X.SX32 R20, R21, R22, 0x1, P4 ;  /* 0x0000001615147211 */ /* 0x000fe200020f0eff */
[----:B------:R3:W-:Y:S01]  /*0d20*/  STG.E desc[UR4][R14.64], RZ ;  /* 0x000000ff0e007986 */ /* 0x0007e2000c101904 */
[----:B------:R-:W-:-:S02]  /*0d30*/  LEA R16, P3, R17, UR12, 0x2 ;  /* 0x0000000c11107c11 */ /* 0x000fc4000f8610ff */
[----:B------:R-:W-:Y:S02]  /*0d40*/  IADD3 R21, P6, PT, R27, R12, RZ ;  /* 0x0000000c1b157210 */ /* 0x000fe40007fde0ff */
[-C--:B------:R-:W-:Y:S02]  /*0d50*/  LEA.HI.X.SX32 R24, R25, R22.reuse, 0x1, P5 ;  /* 0x0000001619187211 */ /* 0x080fe400028f0eff */
[----:B------:R-:W-:Y:S02]  /*0d60*/  LEA R18, P4, R19, UR12, 0x2 ;  /* 0x0000000c13127c11 */ /* 0x000fe4000f8810ff */
[----:B------:R-:W-:Y:S02]  /*0d70*/  LEA.HI.X R17, R17, UR13, R20, 0x2, P3 ;  /* 0x0000000d11117c11 */ /* 0x000fe400098f1414 */
[----:B------:R-:W-:Y:S02]  /*0d80*/  LEA.HI.X.SX32 R26, R27, R22, 0x1, P6 ;  /* 0x000000161b1a7211 */ /* 0x000fe400030f0eff */
[----:B------:R-:W-:Y:S01]  /*0d90*/  LEA R20, P3, R21, UR12, 0x2 ;  /* 0x0000000c15147c11 */ /* 0x000fe2000f8610ff */
[----:B------:R3:W-:Y:S01]  /*0da0*/  STG.E desc[UR4][R16.64], RZ ;  /* 0x000000ff10007986 */ /* 0x0007e2000c101904 */
[----:B------:R-:W-:-:S02]  /*0db0*/  LEA.HI.X R19, R19, UR13, R24, 0x2, P4 ;  /* 0x0000000d13137c11 */ /* 0x000fc4000a0f1418 */
[----:B------:R-:W-:-:S03]  /*0dc0*/  LEA.HI.X R21, R21, UR13, R26, 0x2, P3 ;  /* 0x0000000d15157c11 */ /* 0x000fc600098f141a */
[----:B------:R3:W-:Y:S04]  /*0dd0*/  STG.E desc[UR4][R18.64], RZ ;  /* 0x000000ff12007986 */ /* 0x0007e8000c101904 */
[----:B------:R3:W-:Y:S02]  /*0de0*/  STG.E desc[UR4][R20.64], RZ ;  /* 0x000000ff14007986 */ /* 0x0007e4000c101904 */
.L_x_63:
[----:B------:R-:W-:Y:S05]  /*0df0*/  @!P2 BRA `(.L_x_62) ;  /* 0x00000000006ca947 */ /* 0x000fea0003800000 */
[----:B------:R-:W-:Y:S02]  /*0e00*/  ISETP.NE.AND P3, PT, R7, 0x1, PT ;  /* 0x000000010700780c */ /* 0x000fe40003f65270 */
[----:B------:R-:W-:-:S11]  /*0e10*/  LOP3.LUT P2, RZ, R9, 0x1, RZ, 0xc0, !PT ;  /* 0x0000000109ff7812 */ /* 0x000fd6000784c0ff */
[----:B------:R-:W-:Y:S05]  /*0e20*/  @!P3 BRA `(.L_x_64) ;  /* 0x00000000003cb947 */ /* 0x000fea0003800000 */
[----:B------:R-:W4:Y:S01]  /*0e30*/  LDCU UR7, c[0x0][0x388] ;  /* 0x00007100ff0777ac */ /* 0x000f220008000800 */
[----:B------:R-:W5:Y:S01]  /*0e40*/  LDCU.64 UR12, c[0x0][0x380] ;  /* 0x00007000ff0c77ac */ /* 0x000f620008000a00 */
[C---:B----4-:R-:W-:Y:S02]  /*0e50*/  IMAD R9, R23.reuse, UR7, R4 ;  /* 0x0000000717097c24 */ /* 0x050fe4000f8e0204 */
[----:B------:R-:W-:Y:S02]  /*0e60*/  VIADD R23, R23, 0x2 ;  /* 0x0000000217177836 */ /* 0x000fe40000000000 */
[C---:B--23--:R-:W-:Y:S01]  /*0e70*/  VIADD R17, R9.reuse, UR7 ;  /* 0x0000000709117c36 */ /* 0x04cfe20008000000 */
[----:B------:R-:W-:-:S04]  /*0e80*/  IADD3 R15, P3, PT, R9, R12, RZ ;  /* 0x0000000c090f7210 */ /* 0x000fc80007f7e0ff */
[----:B------:R-:W-:Y:S02]  /*0e90*/  IADD3 R19, P4, PT, R17, R12, RZ ;  /* 0x0000000c11137210 */ /* 0x000fe40007f9e0ff */
[-C--:B------:R-:W-:Y:S02]  /*0ea0*/  LEA.HI.X.SX32 R18, R9, R22.reuse, 0x1, P3 ;  /* 0x0000001609127211 */ /* 0x080fe400018f0eff */
[----:B-----5:R-:W-:Y:S02]  /*0eb0*/  LEA R14, P3, R15, UR12, 0x2 ;  /* 0x0000000c0f0e7c11 */ /* 0x020fe4000f8610ff */
[----:B------:R-:W-:Y:S02]  /*0ec0*/  LEA.HI.X.SX32 R20, R17, R22, 0x1, P4 ;  /* 0x0000001611147211 */ /* 0x000fe400020f0eff */
[----:B------:R-:W-:Y:S02]  /*0ed0*/  LEA R16, P4, R19, UR12, 0x2 ;  /* 0x0000000c13107c11 */ /* 0x000fe4000f8810ff */
[----:B------:R-:W-:-:S02]  /*0ee0*/  LEA.HI.X R15, R15, UR13, R18, 0x2, P3 ;  /* 0x0000000d0f0f7c11 */ /* 0x000fc400098f1412 */
[----:B------:R-:W-:-:S03]  /*0ef0*/  LEA.HI.X R17, R19, UR13, R20, 0x2, P4 ;  /* 0x0000000d13117c11 */ /* 0x000fc6000a0f1414 */
[----:B------:R4:W-:Y:S04]  /*0f00*/  STG.E desc[UR4][R14.64], RZ ;  /* 0x000000ff0e007986 */ /* 0x0009e8000c101904 */
[----:B------:R4:W-:Y:S02]  /*0f10*/  STG.E desc[UR4][R16.64], RZ ;  /* 0x000000ff10007986 */ /* 0x0009e4000c101904 */
.L_x_64:
[----:B------:R-:W-:Y:S05]  /*0f20*/  @!P2 BRA `(.L_x_62) ;  /* 0x000000000020a947 */ /* 0x000fea0003800000 */
[----:B------:R-:W5:Y:S01]  /*0f30*/  LDCU UR7, c[0x0][0x388] ;  /* 0x00007100ff0777ac */ /* 0x000f620008000800 */
[----:B------:R-:W2:Y:S01]  /*0f40*/  LDCU.64 UR12, c[0x0][0x380] ;  /* 0x00007000ff0c77ac */ /* 0x000ea20008000a00 */
[----:B-----5:R-:W-:-:S05]  /*0f50*/  IMAD R9, R23, UR7, R4 ;  /* 0x0000000717097c24 */ /* 0x020fca000f8e0204 */
[----:B------:R-:W-:-:S04]  /*0f60*/  IADD3 R12, P2, PT, R9, R12, RZ ;  /* 0x0000000c090c7210 */ /* 0x000fc80007f5e0ff */
[----:B------:R-:W-:Y:S02]  /*0f70*/  LEA.HI.X.SX32 R9, R9, R22, 0x1, P2 ;  /* 0x0000001609097211 */ /* 0x000fe400010f0eff */
[----:B--234-:R-:W-:-:S04]  /*0f80*/  LEA R14, P2, R12, UR12, 0x2 ;  /* 0x0000000c0c0e7c11 */ /* 0x01cfc8000f8410ff */
[----:B------:R-:W-:-:S05]  /*0f90*/  LEA.HI.X R15, R12, UR13, R9, 0x2, P2 ;  /* 0x0000000d0c0f7c11 */ /* 0x000fca00090f1409 */
[----:B------:R5:W-:Y:S04]  /*0fa0*/  STG.E desc[UR4][R14.64], RZ ;  /* 0x000000ff0e007986 */ /* 0x000be8000c101904 */
.L_x_62:
[----:B------:R-:W-:Y:S05]  /*0fb0*/  @!P0 BRA `(.L_x_65) ;  /* 0xfffffff800088947 */ /* 0x000fea000383ffff */
[----:B01----:R-:W-:Y:S05]  /*0fc0*/  EXIT ;  /* 0x000000000000794d */ /* 0x003fea0003800000 */
.L_x_66:
        /* <DEDUP_REMOVED lines=11> */
.L_x_69:


//--------------------- .nv.global.init           --------------------------
	.section	.nv.global.init,"aw",@progbits
	.align	4
.nv.global.init:
	.type		mrg32k3aM1SubSeq,@object
	.size		mrg32k3aM1SubSeq,(mrg32k3aM2SubSeq - mrg32k3aM1SubSeq)
mrg32k3aM1SubSeq:
        /*0000*/ 	.byte	0x0b, 0xcc, 0xee, 0x04, 0x73, 0x29, 0x8b, 0x6f, 0xf6, 0x53, 0x03, 0xf6, 0x23, 0xf6, 0xea, 0xda
        /* <DEDUP_REMOVED lines=125> */
	.type		mrg32k3aM2SubSeq,@object
	.size		mrg32k3aM2SubSeq,(mrg32k3aM1 - mrg32k3aM2SubSeq)
mrg32k3aM2SubSeq:
        /* <DEDUP_REMOVED lines=126> */
	.type		mrg32k3aM1,@object
	.size		mrg32k3aM1,(mrg32k3aM1Seq - mrg32k3aM1)
mrg32k3aM1:
        /* <DEDUP_REMOVED lines=144> */
	.type		mrg32k3aM1Seq,@object
	.size		mrg32k3aM1Seq,(mrg32k3aM2 - mrg32k3aM1Seq)
mrg32k3aM1Seq:
        /* <DEDUP_REMOVED lines=144> */
	.type		mrg32k3aM2,@object
	.size		mrg32k3aM2,(mrg32k3aM2Seq - mrg32k3aM2)
mrg32k3aM2:
        /* <DEDUP_REMOVED lines=144> */
	.type		mrg32k3aM2Seq,@object
	.size		mrg32k3aM2Seq,(precalc_xorwow_matrix - mrg32k3aM2Seq)
mrg32k3aM2Seq:
        /* <DEDUP_REMOVED lines=144> */
	.type		precalc_xorwow_matrix,@object
	.size		precalc_xorwow_matrix,(precalc_xorwow_offset_matrix - precalc_xorwow_matrix)
precalc_xorwow_matrix:
        /* <DEDUP_REMOVED lines=6400> */
	.type		precalc_xorwow_offset_matrix,@object
	.size		precalc_xorwow_offset_matrix,(.L_1 - precalc_xorwow_offset_matrix)
precalc_xorwow_offset_matrix:
        /* <DEDUP_REMOVED lines=6400> */
.L_1:


//--------------------- .nv.shared.reserved.0     --------------------------
	.section	.nv.shared.reserved.0,"aw",@nobits
	.weak		__nv_reservedSMEM_offset_0_alias
	.size		__nv_reservedSMEM_offset_0_alias, 0, 64
	.other		__nv_reservedSMEM_offset_0_alias,@"STO_CUDA_RESERVED_SHARED STV_DEFAULT"
__nv_reservedSMEM_offset_0_alias:
	.zero		0
	.zero		64


//--------------------- .nv.constant0._Z13update_kernelP17curandStateXORWOWfPjiiPiS2_S2_S2_iiiiiii --------------------------
	.section	.nv.constant0._Z13update_kernelP17curandStateXORWOWfPjiiPiS2_S2_S2_iiiiiii,"a",@progbits
	.sectionflags	@""
	.align	4
.nv.constant0._Z13update_kernelP17curandStateXORWOWfPjiiPiS2_S2_S2_iiiiiii:
	.zero		988


//--------------------- .nv.constant0.prepare_message_ta_state --------------------------
	.section	.nv.constant0.prepare_message_ta_state,"a",@progbits
	.sectionflags	@""
	.align	4
.nv.constant0.prepare_message_ta_state:
	.zero		916


//--------------------- SYMBOLS --------------------------

	.type		.nv.reservedSmem.offset0,@object
	.size		.nv.reservedSmem.offset0,0x4
